//
// Generated by NVIDIA NVVM Compiler
//
// Compiler Build ID: CL-36424714
// Cuda compilation tools, release 13.0, V13.0.88
// Based on NVVM 20.0.0
//

.version 9.0
.target sm_100
.address_size 64

	// .globl	_Z43conv_diag_affine_white_var_fwd_batch_kernelPKfiiiS0_S0_fPf
// _ZZ37estimate_conv_mean_fast2_batch_kernelPKfiiiPfE10mean_cache has been demoted
// _ZZ36estimate_conv_var_fast2_batch_kernelPKfiiiS0_PfE9var_cache has been demoted
// _ZZ31conv_bnorm_bwd_var_batch_kernelPKfiiiS0_S0_S0_fPfE13d_sigma_cache has been demoted
// _ZZ32conv_bnorm_bwd_mean_batch_kernelPKfiiiS0_S0_S0_S0_fPfE10d_mu_cache has been demoted

.visible .entry _Z43conv_diag_affine_white_var_fwd_batch_kernelPKfiiiS0_S0_fPf(
	.param .u64 .ptr .align 1 _Z43conv_diag_affine_white_var_fwd_batch_kernelPKfiiiS0_S0_fPf_param_0,
	.param .u32 _Z43conv_diag_affine_white_var_fwd_batch_kernelPKfiiiS0_S0_fPf_param_1,
	.param .u32 _Z43conv_diag_affine_white_var_fwd_batch_kernelPKfiiiS0_S0_fPf_param_2,
	.param .u32 _Z43conv_diag_affine_white_var_fwd_batch_kernelPKfiiiS0_S0_fPf_param_3,
	.param .u64 .ptr .align 1 _Z43conv_diag_affine_white_var_fwd_batch_kernelPKfiiiS0_S0_fPf_param_4,
	.param .u64 .ptr .align 1 _Z43conv_diag_affine_white_var_fwd_batch_kernelPKfiiiS0_S0_fPf_param_5,
	.param .f32 _Z43conv_diag_affine_white_var_fwd_batch_kernelPKfiiiS0_S0_fPf_param_6,
	.param .u64 .ptr .align 1 _Z43conv_diag_affine_white_var_fwd_batch_kernelPKfiiiS0_S0_fPf_param_7
)
{
	.reg .pred 	%p<4>;
	.reg .b32 	%r<13>;
	.reg .b32 	%f<9>;
	.reg .b64 	%rd<15>;

	ld.param.u64 	%rd1, [_Z43conv_diag_affine_white_var_fwd_batch_kernelPKfiiiS0_S0_fPf_param_0];
	ld.param.u32 	%r3, [_Z43conv_diag_affine_white_var_fwd_batch_kernelPKfiiiS0_S0_fPf_param_1];
	ld.param.u32 	%r4, [_Z43conv_diag_affine_white_var_fwd_batch_kernelPKfiiiS0_S0_fPf_param_2];
	ld.param.u32 	%r5, [_Z43conv_diag_affine_white_var_fwd_batch_kernelPKfiiiS0_S0_fPf_param_3];
	ld.param.u64 	%rd2, [_Z43conv_diag_affine_white_var_fwd_batch_kernelPKfiiiS0_S0_fPf_param_4];
	ld.param.u64 	%rd3, [_Z43conv_diag_affine_white_var_fwd_batch_kernelPKfiiiS0_S0_fPf_param_5];
	ld.param.f32 	%f1, [_Z43conv_diag_affine_white_var_fwd_batch_kernelPKfiiiS0_S0_fPf_param_6];
	ld.param.u64 	%rd4, [_Z43conv_diag_affine_white_var_fwd_batch_kernelPKfiiiS0_S0_fPf_param_7];
	mov.u32 	%r6, %tid.x;
	mov.u32 	%r7, %ctaid.x;
	mov.u32 	%r8, %ntid.x;
	mad.lo.s32 	%r1, %r7, %r8, %r6;
	div.s32 	%r9, %r1, %r3;
	rem.s32 	%r2, %r9, %r4;
	mul.lo.s32 	%r10, %r4, %r3;
	div.s32 	%r11, %r1, %r10;
	or.b32  	%r12, %r4, %r3;
	setp.lt.s32 	%p1, %r12, 0;
	setp.ge.s32 	%p2, %r11, %r5;
	or.pred  	%p3, %p1, %p2;
	@%p3 bra 	$L__BB0_2;
	cvta.to.global.u64 	%rd5, %rd2;
	cvta.to.global.u64 	%rd6, %rd3;
	cvta.to.global.u64 	%rd7, %rd1;
	cvta.to.global.u64 	%rd8, %rd4;
	mul.wide.s32 	%rd9, %r2, 4;
	add.s64 	%rd10, %rd5, %rd9;
	ld.global.f32 	%f2, [%rd10];
	add.s64 	%rd11, %rd6, %rd9;
	ld.global.f32 	%f3, [%rd11];
	mul.wide.s32 	%rd12, %r1, 4;
	add.s64 	%rd13, %rd7, %rd12;
	ld.global.f32 	%f4, [%rd13];
	sub.f32 	%f5, %f4, %f2;
	add.f32 	%f6, %f1, %f3;
	rsqrt.approx.f32 	%f7, %f6;
	mul.f32 	%f8, %f5, %f7;
	add.s64 	%rd14, %rd8, %rd12;
	st.global.f32 	[%rd14], %f8;
$L__BB0_2:
	ret;

}
	// .globl	_Z37estimate_conv_mean_fast2_batch_kernelPKfiiiPf
.visible .entry _Z37estimate_conv_mean_fast2_batch_kernelPKfiiiPf(
	.param .u64 .ptr .align 1 _Z37estimate_conv_mean_fast2_batch_kernelPKfiiiPf_param_0,
	.param .u32 _Z37estimate_conv_mean_fast2_batch_kernelPKfiiiPf_param_1,
	.param .u32 _Z37estimate_conv_mean_fast2_batch_kernelPKfiiiPf_param_2,
	.param .u32 _Z37estimate_conv_mean_fast2_batch_kernelPKfiiiPf_param_3,
	.param .u64 .ptr .align 1 _Z37estimate_conv_mean_fast2_batch_kernelPKfiiiPf_param_4
)
{
	.reg .pred 	%p<41>;
	.reg .b32 	%r<46>;
	.reg .b32 	%f<86>;
	.reg .b64 	%rd<9>;
	// demoted variable
	.shared .align 4 .b8 _ZZ37estimate_conv_mean_fast2_batch_kernelPKfiiiPfE10mean_cache[4224];
	ld.param.u64 	%rd2, [_Z37estimate_conv_mean_fast2_batch_kernelPKfiiiPf_param_0];
	ld.param.u32 	%r11, [_Z37estimate_conv_mean_fast2_batch_kernelPKfiiiPf_param_1];
	ld.param.u32 	%r9, [_Z37estimate_conv_mean_fast2_batch_kernelPKfiiiPf_param_2];
	ld.param.u32 	%r10, [_Z37estimate_conv_mean_fast2_batch_kernelPKfiiiPf_param_3];
	ld.param.u64 	%rd3, [_Z37estimate_conv_mean_fast2_batch_kernelPKfiiiPf_param_4];
	mov.u32 	%r1, %tid.x;
	mov.u32 	%r12, %ctaid.x;
	mov.u32 	%r13, %ntid.x;
	mad.lo.s32 	%r2, %r12, %r13, %r1;
	shr.u32 	%r14, %r1, 5;
	add.s32 	%r15, %r14, %r1;
	add.s32 	%r16, %r11, 511;
	shr.s32 	%r17, %r16, 31;
	shr.u32 	%r18, %r17, 23;
	add.s32 	%r19, %r16, %r18;
	shr.s32 	%r20, %r19, 9;
	shr.s32 	%r21, %r2, 31;
	shr.u32 	%r22, %r21, 27;
	add.s32 	%r23, %r2, %r22;
	shr.s32 	%r24, %r23, 5;
	rem.s32 	%r3, %r24, %r9;
	shl.b32 	%r25, %r9, 5;
	div.s32 	%r26, %r2, %r25;
	rem.s32 	%r27, %r26, %r20;
	shl.b32 	%r4, %r27, 9;
	mul.lo.s32 	%r29, %r25, %r20;
	div.s32 	%r5, %r2, %r29;
	setp.lt.s32 	%p2, %r9, 0;
	setp.ge.s32 	%p3, %r4, %r11;
	setp.ge.s32 	%p4, %r5, %r10;
	or.pred  	%p5, %p3, %p4;
	shl.b32 	%r30, %r15, 2;
	mov.u32 	%r31, _ZZ37estimate_conv_mean_fast2_batch_kernelPKfiiiPfE10mean_cache;
	add.s32 	%r6, %r31, %r30;
	or.pred  	%p6, %p5, %p2;
	@%p6 bra 	$L__BB1_34;
	cvta.to.global.u64 	%rd4, %rd2;
	and.b32  	%r36, %r23, -32;
	sub.s32 	%r37, %r2, %r36;
	add.s32 	%r38, %r4, %r37;
	sub.s32 	%r7, %r11, %r38;
	mad.lo.s32 	%r39, %r5, %r9, %r3;
	mad.lo.s32 	%r40, %r39, %r11, %r38;
	setp.lt.s32 	%p7, %r7, 1;
	mul.wide.s32 	%rd5, %r40, 4;
	add.s64 	%rd1, %rd4, %rd5;
	mov.f32 	%f71, 0f00000000;
	@%p7 bra 	$L__BB1_3;
	ld.global.f32 	%f34, [%rd1];
	add.f32 	%f71, %f34, 0f00000000;
$L__BB1_3:
	setp.lt.s32 	%p8, %r7, 33;
	@%p8 bra 	$L__BB1_5;
	ld.global.f32 	%f35, [%rd1+128];
	add.f32 	%f71, %f71, %f35;
$L__BB1_5:
	setp.lt.s32 	%p9, %r7, 65;
	@%p9 bra 	$L__BB1_7;
	ld.global.f32 	%f36, [%rd1+256];
	add.f32 	%f71, %f71, %f36;
$L__BB1_7:
	setp.lt.s32 	%p10, %r7, 97;
	@%p10 bra 	$L__BB1_9;
	ld.global.f32 	%f37, [%rd1+384];
	add.f32 	%f71, %f71, %f37;
$L__BB1_9:
	setp.lt.s32 	%p11, %r7, 129;
	@%p11 bra 	$L__BB1_11;
	ld.global.f32 	%f38, [%rd1+512];
	add.f32 	%f71, %f71, %f38;
$L__BB1_11:
	setp.lt.s32 	%p12, %r7, 161;
	@%p12 bra 	$L__BB1_13;
	ld.global.f32 	%f39, [%rd1+640];
	add.f32 	%f71, %f71, %f39;
$L__BB1_13:
	setp.lt.s32 	%p13, %r7, 193;
	@%p13 bra 	$L__BB1_15;
	ld.global.f32 	%f40, [%rd1+768];
	add.f32 	%f71, %f71, %f40;
$L__BB1_15:
	setp.lt.s32 	%p14, %r7, 225;
	@%p14 bra 	$L__BB1_17;
	ld.global.f32 	%f41, [%rd1+896];
	add.f32 	%f71, %f71, %f41;
$L__BB1_17:
	setp.lt.s32 	%p15, %r7, 257;
	@%p15 bra 	$L__BB1_19;
	ld.global.f32 	%f42, [%rd1+1024];
	add.f32 	%f71, %f71, %f42;
$L__BB1_19:
	setp.lt.s32 	%p16, %r7, 289;
	@%p16 bra 	$L__BB1_21;
	ld.global.f32 	%f43, [%rd1+1152];
	add.f32 	%f71, %f71, %f43;
$L__BB1_21:
	setp.lt.s32 	%p17, %r7, 321;
	@%p17 bra 	$L__BB1_23;
	ld.global.f32 	%f44, [%rd1+1280];
	add.f32 	%f71, %f71, %f44;
$L__BB1_23:
	setp.lt.s32 	%p18, %r7, 353;
	@%p18 bra 	$L__BB1_25;
	ld.global.f32 	%f45, [%rd1+1408];
	add.f32 	%f71, %f71, %f45;
$L__BB1_25:
	setp.lt.s32 	%p19, %r7, 385;
	@%p19 bra 	$L__BB1_27;
	ld.global.f32 	%f46, [%rd1+1536];
	add.f32 	%f71, %f71, %f46;
$L__BB1_27:
	setp.lt.s32 	%p20, %r7, 417;
	@%p20 bra 	$L__BB1_29;
	ld.global.f32 	%f47, [%rd1+1664];
	add.f32 	%f71, %f71, %f47;
$L__BB1_29:
	setp.lt.s32 	%p21, %r7, 449;
	@%p21 bra 	$L__BB1_31;
	ld.global.f32 	%f48, [%rd1+1792];
	add.f32 	%f71, %f71, %f48;
$L__BB1_31:
	setp.lt.s32 	%p22, %r7, 481;
	@%p22 bra 	$L__BB1_33;
	ld.global.f32 	%f49, [%rd1+1920];
	add.f32 	%f71, %f71, %f49;
$L__BB1_33:
	st.shared.f32 	[%r6], %f71;
	bra.uni 	$L__BB1_35;
$L__BB1_34:
	mov.b32 	%r32, 0;
	st.shared.u32 	[%r6], %r32;
$L__BB1_35:
	setp.lt.s32 	%p23, %r5, %r10;
	setp.gt.s32 	%p24, %r9, -1;
	bar.sync 	0;
	and.pred  	%p1, %p24, %p23;
	not.pred 	%p25, %p1;
	and.b32  	%r41, %r1, 1;
	setp.eq.b32 	%p26, %r41, 1;
	or.pred  	%p27, %p26, %p25;
	@%p27 bra 	$L__BB1_37;
	ld.shared.f32 	%f50, [%r6+4];
	ld.shared.f32 	%f51, [%r6];
	add.f32 	%f52, %f50, %f51;
	st.shared.f32 	[%r6], %f52;
$L__BB1_37:
	bar.sync 	0;
	and.b32  	%r42, %r1, 3;
	setp.ne.s32 	%p28, %r42, 0;
	or.pred  	%p30, %p28, %p25;
	@%p30 bra 	$L__BB1_39;
	ld.shared.f32 	%f53, [%r6+8];
	ld.shared.f32 	%f54, [%r6];
	add.f32 	%f55, %f53, %f54;
	st.shared.f32 	[%r6], %f55;
$L__BB1_39:
	bar.sync 	0;
	and.b32  	%r43, %r1, 7;
	setp.ne.s32 	%p31, %r43, 0;
	or.pred  	%p33, %p31, %p25;
	@%p33 bra 	$L__BB1_41;
	ld.shared.f32 	%f56, [%r6+16];
	ld.shared.f32 	%f57, [%r6];
	add.f32 	%f58, %f56, %f57;
	st.shared.f32 	[%r6], %f58;
$L__BB1_41:
	bar.sync 	0;
	and.b32  	%r44, %r1, 15;
	setp.ne.s32 	%p34, %r44, 0;
	or.pred  	%p36, %p34, %p25;
	@%p36 bra 	$L__BB1_43;
	ld.shared.f32 	%f59, [%r6+32];
	ld.shared.f32 	%f60, [%r6];
	add.f32 	%f61, %f59, %f60;
	st.shared.f32 	[%r6], %f61;
$L__BB1_43:
	bar.sync 	0;
	@%p25 bra 	$L__BB1_46;
	setp.ge.s32 	%p38, %r4, %r11;
	and.b32  	%r45, %r1, 31;
	setp.ne.s32 	%p39, %r45, 0;
	or.pred  	%p40, %p39, %p38;
	@%p40 bra 	$L__BB1_46;
	ld.shared.f32 	%f62, [%r6];
	ld.shared.f32 	%f63, [%r6+64];
	add.f32 	%f64, %f62, %f63;
	cvt.rn.f32.s32 	%f65, %r11;
	cvt.rn.f32.s32 	%f66, %r10;
	mul.f32 	%f67, %f65, %f66;
	div.rn.f32 	%f68, %f64, %f67;
	cvta.to.global.u64 	%rd6, %rd3;
	mul.wide.s32 	%rd7, %r3, 4;
	add.s64 	%rd8, %rd6, %rd7;
	atom.global.add.f32 	%f69, [%rd8], %f68;
$L__BB1_46:
	ret;

}
	// .globl	_Z36estimate_conv_var_fast2_batch_kernelPKfiiiS0_Pf
.visible .entry _Z36estimate_conv_var_fast2_batch_kernelPKfiiiS0_Pf(
	.param .u64 .ptr .align 1 _Z36estimate_conv_var_fast2_batch_kernelPKfiiiS0_Pf_param_0,
	.param .u32 _Z36estimate_conv_var_fast2_batch_kernelPKfiiiS0_Pf_param_1,
	.param .u32 _Z36estimate_conv_var_fast2_batch_kernelPKfiiiS0_Pf_param_2,
	.param .u32 _Z36estimate_conv_var_fast2_batch_kernelPKfiiiS0_Pf_param_3,
	.param .u64 .ptr .align 1 _Z36estimate_conv_var_fast2_batch_kernelPKfiiiS0_Pf_param_4,
	.param .u64 .ptr .align 1 _Z36estimate_conv_var_fast2_batch_kernelPKfiiiS0_Pf_param_5
)
{
	.reg .pred 	%p<41>;
	.reg .b32 	%r<48>;
	.reg .b32 	%f<103>;
	.reg .b64 	%rd<13>;
	// demoted variable
	.shared .align 4 .b8 _ZZ36estimate_conv_var_fast2_batch_kernelPKfiiiS0_PfE9var_cache[4224];
	ld.param.u64 	%rd2, [_Z36estimate_conv_var_fast2_batch_kernelPKfiiiS0_Pf_param_0];
	ld.param.u32 	%r11, [_Z36estimate_conv_var_fast2_batch_kernelPKfiiiS0_Pf_param_1];
	ld.param.u32 	%r9, [_Z36estimate_conv_var_fast2_batch_kernelPKfiiiS0_Pf_param_2];
	ld.param.u32 	%r10, [_Z36estimate_conv_var_fast2_batch_kernelPKfiiiS0_Pf_param_3];
	ld.param.u64 	%rd3, [_Z36estimate_conv_var_fast2_batch_kernelPKfiiiS0_Pf_param_4];
	ld.param.u64 	%rd4, [_Z36estimate_conv_var_fast2_batch_kernelPKfiiiS0_Pf_param_5];
	mov.u32 	%r1, %tid.x;
	mov.u32 	%r12, %ctaid.x;
	mov.u32 	%r13, %ntid.x;
	mad.lo.s32 	%r2, %r12, %r13, %r1;
	shr.u32 	%r14, %r1, 5;
	add.s32 	%r15, %r14, %r1;
	add.s32 	%r16, %r11, 511;
	shr.s32 	%r17, %r16, 31;
	shr.u32 	%r18, %r17, 23;
	add.s32 	%r19, %r16, %r18;
	shr.s32 	%r20, %r19, 9;
	shr.s32 	%r21, %r2, 31;
	shr.u32 	%r22, %r21, 27;
	add.s32 	%r23, %r2, %r22;
	shr.s32 	%r24, %r23, 5;
	rem.s32 	%r3, %r24, %r9;
	shl.b32 	%r25, %r9, 5;
	div.s32 	%r26, %r2, %r25;
	rem.s32 	%r27, %r26, %r20;
	shl.b32 	%r4, %r27, 9;
	mul.lo.s32 	%r29, %r25, %r20;
	div.s32 	%r5, %r2, %r29;
	setp.lt.s32 	%p2, %r9, 0;
	setp.ge.s32 	%p3, %r4, %r11;
	setp.ge.s32 	%p4, %r5, %r10;
	or.pred  	%p5, %p3, %p4;
	shl.b32 	%r30, %r15, 2;
	mov.u32 	%r31, _ZZ36estimate_conv_var_fast2_batch_kernelPKfiiiS0_PfE9var_cache;
	add.s32 	%r6, %r31, %r30;
	or.pred  	%p6, %p5, %p2;
	@%p6 bra 	$L__BB2_34;
	cvta.to.global.u64 	%rd5, %rd2;
	cvta.to.global.u64 	%rd6, %rd3;
	and.b32  	%r36, %r23, -32;
	sub.s32 	%r37, %r2, %r36;
	mul.wide.s32 	%rd7, %r3, 4;
	add.s64 	%rd8, %rd6, %rd7;
	ld.global.f32 	%f1, [%rd8];
	add.s32 	%r38, %r4, %r37;
	sub.s32 	%r7, %r11, %r38;
	mad.lo.s32 	%r39, %r5, %r9, %r3;
	mad.lo.s32 	%r40, %r39, %r11, %r38;
	setp.lt.s32 	%p7, %r7, 1;
	mul.wide.s32 	%rd9, %r40, 4;
	add.s64 	%rd1, %rd5, %rd9;
	mov.f32 	%f88, 0f00000000;
	@%p7 bra 	$L__BB2_3;
	ld.global.f32 	%f35, [%rd1];
	sub.f32 	%f36, %f35, %f1;
	fma.rn.f32 	%f88, %f36, %f36, 0f00000000;
$L__BB2_3:
	setp.lt.s32 	%p8, %r7, 33;
	@%p8 bra 	$L__BB2_5;
	ld.global.f32 	%f37, [%rd1+128];
	sub.f32 	%f38, %f37, %f1;
	fma.rn.f32 	%f88, %f38, %f38, %f88;
$L__BB2_5:
	setp.lt.s32 	%p9, %r7, 65;
	@%p9 bra 	$L__BB2_7;
	ld.global.f32 	%f39, [%rd1+256];
	sub.f32 	%f40, %f39, %f1;
	fma.rn.f32 	%f88, %f40, %f40, %f88;
$L__BB2_7:
	setp.lt.s32 	%p10, %r7, 97;
	@%p10 bra 	$L__BB2_9;
	ld.global.f32 	%f41, [%rd1+384];
	sub.f32 	%f42, %f41, %f1;
	fma.rn.f32 	%f88, %f42, %f42, %f88;
$L__BB2_9:
	setp.lt.s32 	%p11, %r7, 129;
	@%p11 bra 	$L__BB2_11;
	ld.global.f32 	%f43, [%rd1+512];
	sub.f32 	%f44, %f43, %f1;
	fma.rn.f32 	%f88, %f44, %f44, %f88;
$L__BB2_11:
	setp.lt.s32 	%p12, %r7, 161;
	@%p12 bra 	$L__BB2_13;
	ld.global.f32 	%f45, [%rd1+640];
	sub.f32 	%f46, %f45, %f1;
	fma.rn.f32 	%f88, %f46, %f46, %f88;
$L__BB2_13:
	setp.lt.s32 	%p13, %r7, 193;
	@%p13 bra 	$L__BB2_15;
	ld.global.f32 	%f47, [%rd1+768];
	sub.f32 	%f48, %f47, %f1;
	fma.rn.f32 	%f88, %f48, %f48, %f88;
$L__BB2_15:
	setp.lt.s32 	%p14, %r7, 225;
	@%p14 bra 	$L__BB2_17;
	ld.global.f32 	%f49, [%rd1+896];
	sub.f32 	%f50, %f49, %f1;
	fma.rn.f32 	%f88, %f50, %f50, %f88;
$L__BB2_17:
	setp.lt.s32 	%p15, %r7, 257;
	@%p15 bra 	$L__BB2_19;
	ld.global.f32 	%f51, [%rd1+1024];
	sub.f32 	%f52, %f51, %f1;
	fma.rn.f32 	%f88, %f52, %f52, %f88;
$L__BB2_19:
	setp.lt.s32 	%p16, %r7, 289;
	@%p16 bra 	$L__BB2_21;
	ld.global.f32 	%f53, [%rd1+1152];
	sub.f32 	%f54, %f53, %f1;
	fma.rn.f32 	%f88, %f54, %f54, %f88;
$L__BB2_21:
	setp.lt.s32 	%p17, %r7, 321;
	@%p17 bra 	$L__BB2_23;
	ld.global.f32 	%f55, [%rd1+1280];
	sub.f32 	%f56, %f55, %f1;
	fma.rn.f32 	%f88, %f56, %f56, %f88;
$L__BB2_23:
	setp.lt.s32 	%p18, %r7, 353;
	@%p18 bra 	$L__BB2_25;
	ld.global.f32 	%f57, [%rd1+1408];
	sub.f32 	%f58, %f57, %f1;
	fma.rn.f32 	%f88, %f58, %f58, %f88;
$L__BB2_25:
	setp.lt.s32 	%p19, %r7, 385;
	@%p19 bra 	$L__BB2_27;
	ld.global.f32 	%f59, [%rd1+1536];
	sub.f32 	%f60, %f59, %f1;
	fma.rn.f32 	%f88, %f60, %f60, %f88;
$L__BB2_27:
	setp.lt.s32 	%p20, %r7, 417;
	@%p20 bra 	$L__BB2_29;
	ld.global.f32 	%f61, [%rd1+1664];
	sub.f32 	%f62, %f61, %f1;
	fma.rn.f32 	%f88, %f62, %f62, %f88;
$L__BB2_29:
	setp.lt.s32 	%p21, %r7, 449;
	@%p21 bra 	$L__BB2_31;
	ld.global.f32 	%f63, [%rd1+1792];
	sub.f32 	%f64, %f63, %f1;
	fma.rn.f32 	%f88, %f64, %f64, %f88;
$L__BB2_31:
	setp.lt.s32 	%p22, %r7, 481;
	@%p22 bra 	$L__BB2_33;
	ld.global.f32 	%f65, [%rd1+1920];
	sub.f32 	%f66, %f65, %f1;
	fma.rn.f32 	%f88, %f66, %f66, %f88;
$L__BB2_33:
	st.shared.f32 	[%r6], %f88;
	bra.uni 	$L__BB2_35;
$L__BB2_34:
	mov.b32 	%r32, 0;
	st.shared.u32 	[%r6], %r32;
$L__BB2_35:
	setp.lt.s32 	%p23, %r5, %r10;
	setp.gt.s32 	%p24, %r9, -1;
	bar.sync 	0;
	and.pred  	%p1, %p24, %p23;
	not.pred 	%p25, %p1;
	and.b32  	%r41, %r1, 1;
	setp.eq.b32 	%p26, %r41, 1;
	or.pred  	%p27, %p26, %p25;
	@%p27 bra 	$L__BB2_37;
	ld.shared.f32 	%f67, [%r6+4];
	ld.shared.f32 	%f68, [%r6];
	add.f32 	%f69, %f67, %f68;
	st.shared.f32 	[%r6], %f69;
$L__BB2_37:
	bar.sync 	0;
	and.b32  	%r42, %r1, 3;
	setp.ne.s32 	%p28, %r42, 0;
	or.pred  	%p30, %p28, %p25;
	@%p30 bra 	$L__BB2_39;
	ld.shared.f32 	%f70, [%r6+8];
	ld.shared.f32 	%f71, [%r6];
	add.f32 	%f72, %f70, %f71;
	st.shared.f32 	[%r6], %f72;
$L__BB2_39:
	bar.sync 	0;
	and.b32  	%r43, %r1, 7;
	setp.ne.s32 	%p31, %r43, 0;
	or.pred  	%p33, %p31, %p25;
	@%p33 bra 	$L__BB2_41;
	ld.shared.f32 	%f73, [%r6+16];
	ld.shared.f32 	%f74, [%r6];
	add.f32 	%f75, %f73, %f74;
	st.shared.f32 	[%r6], %f75;
$L__BB2_41:
	bar.sync 	0;
	and.b32  	%r44, %r1, 15;
	setp.ne.s32 	%p34, %r44, 0;
	or.pred  	%p36, %p34, %p25;
	@%p36 bra 	$L__BB2_43;
	ld.shared.f32 	%f76, [%r6+32];
	ld.shared.f32 	%f77, [%r6];
	add.f32 	%f78, %f76, %f77;
	st.shared.f32 	[%r6], %f78;
$L__BB2_43:
	bar.sync 	0;
	@%p25 bra 	$L__BB2_46;
	setp.ge.s32 	%p38, %r4, %r11;
	and.b32  	%r45, %r1, 31;
	setp.ne.s32 	%p39, %r45, 0;
	or.pred  	%p40, %p39, %p38;
	@%p40 bra 	$L__BB2_46;
	ld.shared.f32 	%f79, [%r6];
	ld.shared.f32 	%f80, [%r6+64];
	add.f32 	%f81, %f79, %f80;
	add.s32 	%r46, %r11, -1;
	cvt.rn.f32.s32 	%f82, %r46;
	add.s32 	%r47, %r10, -1;
	cvt.rn.f32.s32 	%f83, %r47;
	mul.f32 	%f84, %f82, %f83;
	div.rn.f32 	%f85, %f81, %f84;
	cvta.to.global.u64 	%rd10, %rd4;
	mul.wide.s32 	%rd11, %r3, 4;
	add.s64 	%rd12, %rd10, %rd11;
	atom.global.add.f32 	%f86, [%rd12], %f85;
$L__BB2_46:
	ret;

}
	// .globl	_Z31conv_bnorm_bwd_var_batch_kernelPKfiiiS0_S0_S0_fPf
.visible .entry _Z31conv_bnorm_bwd_var_batch_kernelPKfiiiS0_S0_S0_fPf(
	.param .u64 .ptr .align 1 _Z31conv_bnorm_bwd_var_batch_kernelPKfiiiS0_S0_S0_fPf_param_0,
	.param .u32 _Z31conv_bnorm_bwd_var_batch_kernelPKfiiiS0_S0_S0_fPf_param_1,
	.param .u32 _Z31conv_bnorm_bwd_var_batch_kernelPKfiiiS0_S0_S0_fPf_param_2,
	.param .u32 _Z31conv_bnorm_bwd_var_batch_kernelPKfiiiS0_S0_S0_fPf_param_3,
	.param .u64 .ptr .align 1 _Z31conv_bnorm_bwd_var_batch_kernelPKfiiiS0_S0_S0_fPf_param_4,
	.param .u64 .ptr .align 1 _Z31conv_bnorm_bwd_var_batch_kernelPKfiiiS0_S0_S0_fPf_param_5,
	.param .u64 .ptr .align 1 _Z31conv_bnorm_bwd_var_batch_kernelPKfiiiS0_S0_S0_fPf_param_6,
	.param .f32 _Z31conv_bnorm_bwd_var_batch_kernelPKfiiiS0_S0_S0_fPf_param_7,
	.param .u64 .ptr .align 1 _Z31conv_bnorm_bwd_var_batch_kernelPKfiiiS0_S0_S0_fPf_param_8
)
{
	.reg .pred 	%p<32>;
	.reg .b32 	%r<78>;
	.reg .b32 	%f<162>;
	.reg .b64 	%rd<28>;
	// demoted variable
	.shared .align 4 .b8 _ZZ31conv_bnorm_bwd_var_batch_kernelPKfiiiS0_S0_S0_fPfE13d_sigma_cache[4224];
	ld.param.u64 	%rd6, [_Z31conv_bnorm_bwd_var_batch_kernelPKfiiiS0_S0_S0_fPf_param_0];
	ld.param.u32 	%r28, [_Z31conv_bnorm_bwd_var_batch_kernelPKfiiiS0_S0_S0_fPf_param_1];
	ld.param.u32 	%r26, [_Z31conv_bnorm_bwd_var_batch_kernelPKfiiiS0_S0_S0_fPf_param_2];
	ld.param.u32 	%r27, [_Z31conv_bnorm_bwd_var_batch_kernelPKfiiiS0_S0_S0_fPf_param_3];
	ld.param.u64 	%rd7, [_Z31conv_bnorm_bwd_var_batch_kernelPKfiiiS0_S0_S0_fPf_param_4];
	ld.param.u64 	%rd3, [_Z31conv_bnorm_bwd_var_batch_kernelPKfiiiS0_S0_S0_fPf_param_5];
	ld.param.u64 	%rd4, [_Z31conv_bnorm_bwd_var_batch_kernelPKfiiiS0_S0_S0_fPf_param_6];
	ld.param.f32 	%f16, [_Z31conv_bnorm_bwd_var_batch_kernelPKfiiiS0_S0_S0_fPf_param_7];
	ld.param.u64 	%rd5, [_Z31conv_bnorm_bwd_var_batch_kernelPKfiiiS0_S0_S0_fPf_param_8];
	cvta.to.global.u64 	%rd1, %rd6;
	cvta.to.global.u64 	%rd2, %rd7;
	mov.u32 	%r1, %tid.x;
	mov.u32 	%r29, %ctaid.x;
	mov.u32 	%r30, %ntid.x;
	mad.lo.s32 	%r31, %r29, %r30, %r1;
	shr.u32 	%r32, %r1, 5;
	add.s32 	%r33, %r32, %r1;
	add.s32 	%r34, %r28, 511;
	shr.s32 	%r35, %r34, 31;
	shr.u32 	%r36, %r35, 23;
	add.s32 	%r37, %r34, %r36;
	shr.s32 	%r38, %r37, 9;
	shr.s32 	%r39, %r31, 31;
	shr.u32 	%r40, %r39, 27;
	add.s32 	%r41, %r31, %r40;
	and.b32  	%r42, %r41, -32;
	sub.s32 	%r2, %r31, %r42;
	shr.s32 	%r43, %r41, 5;
	rem.s32 	%r3, %r43, %r26;
	shl.b32 	%r44, %r26, 5;
	div.s32 	%r45, %r31, %r44;
	rem.s32 	%r46, %r45, %r38;
	shl.b32 	%r4, %r46, 9;
	add.s32 	%r47, %r4, %r2;
	mul.lo.s32 	%r48, %r44, %r38;
	div.s32 	%r6, %r31, %r48;
	setp.lt.s32 	%p2, %r26, 0;
	setp.ge.s32 	%p3, %r47, %r28;
	setp.ge.s32 	%p4, %r6, %r27;
	or.pred  	%p5, %p3, %p4;
	shl.b32 	%r49, %r33, 2;
	mov.u32 	%r50, _ZZ31conv_bnorm_bwd_var_batch_kernelPKfiiiS0_S0_S0_fPfE13d_sigma_cache;
	add.s32 	%r7, %r50, %r49;
	or.pred  	%p6, %p5, %p2;
	@%p6 bra 	$L__BB3_13;
	cvta.to.global.u64 	%rd8, %rd3;
	cvta.to.global.u64 	%rd9, %rd4;
	mul.wide.s32 	%rd10, %r3, 4;
	add.s64 	%rd11, %rd8, %rd10;
	ld.global.f32 	%f1, [%rd11];
	add.s64 	%rd12, %rd9, %rd10;
	ld.global.f32 	%f19, [%rd12];
	add.f32 	%f2, %f16, %f19;
	rsqrt.approx.f32 	%f3, %f2;
	add.s32 	%r52, %r47, 512;
	min.s32 	%r53, %r28, %r52;
	mad.lo.s32 	%r54, %r6, %r26, %r3;
	mul.lo.s32 	%r8, %r54, %r28;
	add.s32 	%r55, %r47, 32;
	max.s32 	%r56, %r53, %r55;
	not.b32 	%r57, %r2;
	add.s32 	%r9, %r56, %r57;
	sub.s32 	%r58, %r9, %r4;
	shr.u32 	%r59, %r58, 5;
	add.s32 	%r10, %r59, 1;
	setp.lt.u32 	%p7, %r58, 224;
	mov.f32 	%f161, 0f00000000;
	mov.u32 	%r75, %r47;
	@%p7 bra 	$L__BB3_4;
	and.b32  	%r60, %r10, 268435448;
	neg.s32 	%r73, %r60;
	add.s32 	%r61, %r2, %r8;
	add.s32 	%r72, %r61, %r4;
	mov.f32 	%f161, 0f00000000;
	mov.u32 	%r75, %r47;
$L__BB3_3:
	.pragma "nounroll";
	mul.wide.s32 	%rd13, %r72, 4;
	add.s64 	%rd14, %rd2, %rd13;
	add.s64 	%rd15, %rd1, %rd13;
	ld.global.f32 	%f21, [%rd14];
	mul.f32 	%f22, %f21, 0f3F000000;
	mul.f32 	%f23, %f3, %f22;
	div.rn.f32 	%f24, %f23, %f2;
	ld.global.f32 	%f25, [%rd15];
	sub.f32 	%f26, %f25, %f1;
	mul.f32 	%f27, %f26, %f24;
	sub.f32 	%f28, %f161, %f27;
	ld.global.f32 	%f29, [%rd14+128];
	mul.f32 	%f30, %f29, 0f3F000000;
	mul.f32 	%f31, %f3, %f30;
	div.rn.f32 	%f32, %f31, %f2;
	ld.global.f32 	%f33, [%rd15+128];
	sub.f32 	%f34, %f33, %f1;
	mul.f32 	%f35, %f34, %f32;
	sub.f32 	%f36, %f28, %f35;
	ld.global.f32 	%f37, [%rd14+256];
	mul.f32 	%f38, %f37, 0f3F000000;
	mul.f32 	%f39, %f3, %f38;
	div.rn.f32 	%f40, %f39, %f2;
	ld.global.f32 	%f41, [%rd15+256];
	sub.f32 	%f42, %f41, %f1;
	mul.f32 	%f43, %f42, %f40;
	sub.f32 	%f44, %f36, %f43;
	ld.global.f32 	%f45, [%rd14+384];
	mul.f32 	%f46, %f45, 0f3F000000;
	mul.f32 	%f47, %f3, %f46;
	div.rn.f32 	%f48, %f47, %f2;
	ld.global.f32 	%f49, [%rd15+384];
	sub.f32 	%f50, %f49, %f1;
	mul.f32 	%f51, %f50, %f48;
	sub.f32 	%f52, %f44, %f51;
	ld.global.f32 	%f53, [%rd14+512];
	mul.f32 	%f54, %f53, 0f3F000000;
	mul.f32 	%f55, %f3, %f54;
	div.rn.f32 	%f56, %f55, %f2;
	ld.global.f32 	%f57, [%rd15+512];
	sub.f32 	%f58, %f57, %f1;
	mul.f32 	%f59, %f58, %f56;
	sub.f32 	%f60, %f52, %f59;
	ld.global.f32 	%f61, [%rd14+640];
	mul.f32 	%f62, %f61, 0f3F000000;
	mul.f32 	%f63, %f3, %f62;
	div.rn.f32 	%f64, %f63, %f2;
	ld.global.f32 	%f65, [%rd15+640];
	sub.f32 	%f66, %f65, %f1;
	mul.f32 	%f67, %f66, %f64;
	sub.f32 	%f68, %f60, %f67;
	ld.global.f32 	%f69, [%rd14+768];
	mul.f32 	%f70, %f69, 0f3F000000;
	mul.f32 	%f71, %f3, %f70;
	div.rn.f32 	%f72, %f71, %f2;
	ld.global.f32 	%f73, [%rd15+768];
	sub.f32 	%f74, %f73, %f1;
	mul.f32 	%f75, %f74, %f72;
	sub.f32 	%f76, %f68, %f75;
	ld.global.f32 	%f77, [%rd14+896];
	mul.f32 	%f78, %f77, 0f3F000000;
	mul.f32 	%f79, %f3, %f78;
	div.rn.f32 	%f80, %f79, %f2;
	ld.global.f32 	%f81, [%rd15+896];
	sub.f32 	%f82, %f81, %f1;
	mul.f32 	%f83, %f82, %f80;
	sub.f32 	%f161, %f76, %f83;
	add.s32 	%r75, %r75, 256;
	add.s32 	%r73, %r73, 8;
	add.s32 	%r72, %r72, 256;
	setp.ne.s32 	%p8, %r73, 0;
	@%p8 bra 	$L__BB3_3;
$L__BB3_4:
	and.b32  	%r20, %r10, 7;
	setp.eq.s32 	%p9, %r20, 0;
	@%p9 bra 	$L__BB3_12;
	setp.lt.u32 	%p10, %r20, 4;
	@%p10 bra 	$L__BB3_7;
	add.s32 	%r62, %r8, %r75;
	mul.wide.s32 	%rd16, %r62, 4;
	add.s64 	%rd17, %rd2, %rd16;
	ld.global.f32 	%f85, [%rd17];
	mul.f32 	%f86, %f85, 0f3F000000;
	mul.f32 	%f87, %f3, %f86;
	div.rn.f32 	%f88, %f87, %f2;
	add.s64 	%rd18, %rd1, %rd16;
	ld.global.f32 	%f89, [%rd18];
	sub.f32 	%f90, %f89, %f1;
	mul.f32 	%f91, %f90, %f88;
	sub.f32 	%f92, %f161, %f91;
	ld.global.f32 	%f93, [%rd17+128];
	mul.f32 	%f94, %f93, 0f3F000000;
	mul.f32 	%f95, %f3, %f94;
	div.rn.f32 	%f96, %f95, %f2;
	ld.global.f32 	%f97, [%rd18+128];
	sub.f32 	%f98, %f97, %f1;
	mul.f32 	%f99, %f98, %f96;
	sub.f32 	%f100, %f92, %f99;
	ld.global.f32 	%f101, [%rd17+256];
	mul.f32 	%f102, %f101, 0f3F000000;
	mul.f32 	%f103, %f3, %f102;
	div.rn.f32 	%f104, %f103, %f2;
	ld.global.f32 	%f105, [%rd18+256];
	sub.f32 	%f106, %f105, %f1;
	mul.f32 	%f107, %f106, %f104;
	sub.f32 	%f108, %f100, %f107;
	ld.global.f32 	%f109, [%rd17+384];
	mul.f32 	%f110, %f109, 0f3F000000;
	mul.f32 	%f111, %f3, %f110;
	div.rn.f32 	%f112, %f111, %f2;
	ld.global.f32 	%f113, [%rd18+384];
	sub.f32 	%f114, %f113, %f1;
	mul.f32 	%f115, %f114, %f112;
	sub.f32 	%f161, %f108, %f115;
	add.s32 	%r75, %r75, 128;
$L__BB3_7:
	and.b32  	%r63, %r10, 3;
	setp.eq.s32 	%p11, %r63, 0;
	@%p11 bra 	$L__BB3_12;
	setp.eq.s32 	%p12, %r63, 1;
	@%p12 bra 	$L__BB3_10;
	add.s32 	%r64, %r8, %r75;
	mul.wide.s32 	%rd19, %r64, 4;
	add.s64 	%rd20, %rd2, %rd19;
	ld.global.f32 	%f117, [%rd20];
	mul.f32 	%f118, %f117, 0f3F000000;
	mul.f32 	%f119, %f3, %f118;
	div.rn.f32 	%f120, %f119, %f2;
	add.s64 	%rd21, %rd1, %rd19;
	ld.global.f32 	%f121, [%rd21];
	sub.f32 	%f122, %f121, %f1;
	mul.f32 	%f123, %f122, %f120;
	sub.f32 	%f124, %f161, %f123;
	ld.global.f32 	%f125, [%rd20+128];
	mul.f32 	%f126, %f125, 0f3F000000;
	mul.f32 	%f127, %f3, %f126;
	div.rn.f32 	%f128, %f127, %f2;
	ld.global.f32 	%f129, [%rd21+128];
	sub.f32 	%f130, %f129, %f1;
	mul.f32 	%f131, %f130, %f128;
	sub.f32 	%f161, %f124, %f131;
	add.s32 	%r75, %r75, 64;
$L__BB3_10:
	and.b32  	%r65, %r9, 32;
	setp.ne.s32 	%p13, %r65, 0;
	@%p13 bra 	$L__BB3_12;
	add.s32 	%r66, %r8, %r75;
	mul.wide.s32 	%rd22, %r66, 4;
	add.s64 	%rd23, %rd2, %rd22;
	ld.global.f32 	%f132, [%rd23];
	mul.f32 	%f133, %f132, 0fBF000000;
	mul.f32 	%f134, %f3, %f133;
	div.rn.f32 	%f135, %f134, %f2;
	add.s64 	%rd24, %rd1, %rd22;
	ld.global.f32 	%f136, [%rd24];
	sub.f32 	%f137, %f136, %f1;
	fma.rn.f32 	%f161, %f137, %f135, %f161;
$L__BB3_12:
	st.shared.f32 	[%r7], %f161;
	bra.uni 	$L__BB3_14;
$L__BB3_13:
	mov.b32 	%r51, 0;
	st.shared.u32 	[%r7], %r51;
$L__BB3_14:
	setp.lt.s32 	%p14, %r6, %r27;
	setp.gt.s32 	%p15, %r26, -1;
	bar.sync 	0;
	and.pred  	%p1, %p15, %p14;
	not.pred 	%p16, %p1;
	and.b32  	%r67, %r1, 1;
	setp.eq.b32 	%p17, %r67, 1;
	or.pred  	%p18, %p17, %p16;
	@%p18 bra 	$L__BB3_16;
	ld.shared.f32 	%f138, [%r7+4];
	ld.shared.f32 	%f139, [%r7];
	add.f32 	%f140, %f138, %f139;
	st.shared.f32 	[%r7], %f140;
$L__BB3_16:
	bar.sync 	0;
	and.b32  	%r68, %r1, 3;
	setp.ne.s32 	%p19, %r68, 0;
	or.pred  	%p21, %p19, %p16;
	@%p21 bra 	$L__BB3_18;
	ld.shared.f32 	%f141, [%r7+8];
	ld.shared.f32 	%f142, [%r7];
	add.f32 	%f143, %f141, %f142;
	st.shared.f32 	[%r7], %f143;
$L__BB3_18:
	bar.sync 	0;
	and.b32  	%r69, %r1, 7;
	setp.ne.s32 	%p22, %r69, 0;
	or.pred  	%p24, %p22, %p16;
	@%p24 bra 	$L__BB3_20;
	ld.shared.f32 	%f144, [%r7+16];
	ld.shared.f32 	%f145, [%r7];
	add.f32 	%f146, %f144, %f145;
	st.shared.f32 	[%r7], %f146;
$L__BB3_20:
	bar.sync 	0;
	and.b32  	%r70, %r1, 15;
	setp.ne.s32 	%p25, %r70, 0;
	or.pred  	%p27, %p25, %p16;
	@%p27 bra 	$L__BB3_22;
	ld.shared.f32 	%f147, [%r7+32];
	ld.shared.f32 	%f148, [%r7];
	add.f32 	%f149, %f147, %f148;
	st.shared.f32 	[%r7], %f149;
$L__BB3_22:
	bar.sync 	0;
	@%p16 bra 	$L__BB3_25;
	setp.ge.s32 	%p29, %r47, %r28;
	and.b32  	%r71, %r1, 31;
	setp.ne.s32 	%p30, %r71, 0;
	or.pred  	%p31, %p30, %p29;
	@%p31 bra 	$L__BB3_25;
	ld.shared.f32 	%f150, [%r7];
	ld.shared.f32 	%f151, [%r7+64];
	add.f32 	%f152, %f150, %f151;
	cvta.to.global.u64 	%rd25, %rd5;
	mul.wide.s32 	%rd26, %r3, 4;
	add.s64 	%rd27, %rd25, %rd26;
	atom.global.add.f32 	%f153, [%rd27], %f152;
$L__BB3_25:
	ret;

}
	// .globl	_Z32conv_bnorm_bwd_mean_batch_kernelPKfiiiS0_S0_S0_S0_fPf
.visible .entry _Z32conv_bnorm_bwd_mean_batch_kernelPKfiiiS0_S0_S0_S0_fPf(
	.param .u64 .ptr .align 1 _Z32conv_bnorm_bwd_mean_batch_kernelPKfiiiS0_S0_S0_S0_fPf_param_0,
	.param .u32 _Z32conv_bnorm_bwd_mean_batch_kernelPKfiiiS0_S0_S0_S0_fPf_param_1,
	.param .u32 _Z32conv_bnorm_bwd_mean_batch_kernelPKfiiiS0_S0_S0_S0_fPf_param_2,
	.param .u32 _Z32conv_bnorm_bwd_mean_batch_kernelPKfiiiS0_S0_S0_S0_fPf_param_3,
	.param .u64 .ptr .align 1 _Z32conv_bnorm_bwd_mean_batch_kernelPKfiiiS0_S0_S0_S0_fPf_param_4,
	.param .u64 .ptr .align 1 _Z32conv_bnorm_bwd_mean_batch_kernelPKfiiiS0_S0_S0_S0_fPf_param_5,
	.param .u64 .ptr .align 1 _Z32conv_bnorm_bwd_mean_batch_kernelPKfiiiS0_S0_S0_S0_fPf_param_6,
	.param .u64 .ptr .align 1 _Z32conv_bnorm_bwd_mean_batch_kernelPKfiiiS0_S0_S0_S0_fPf_param_7,
	.param .f32 _Z32conv_bnorm_bwd_mean_batch_kernelPKfiiiS0_S0_S0_S0_fPf_param_8,
	.param .u64 .ptr .align 1 _Z32conv_bnorm_bwd_mean_batch_kernelPKfiiiS0_S0_S0_S0_fPf_param_9
)
{
	.reg .pred 	%p<32>;
	.reg .b32 	%r<80>;
	.reg .b32 	%f<155>;
	.reg .b64 	%rd<32>;
	// demoted variable
	.shared .align 4 .b8 _ZZ32conv_bnorm_bwd_mean_batch_kernelPKfiiiS0_S0_S0_S0_fPfE10d_mu_cache[4224];
	ld.param.u64 	%rd7, [_Z32conv_bnorm_bwd_mean_batch_kernelPKfiiiS0_S0_S0_S0_fPf_param_0];
	ld.param.u32 	%r28, [_Z32conv_bnorm_bwd_mean_batch_kernelPKfiiiS0_S0_S0_S0_fPf_param_1];
	ld.param.u32 	%r26, [_Z32conv_bnorm_bwd_mean_batch_kernelPKfiiiS0_S0_S0_S0_fPf_param_2];
	ld.param.u32 	%r27, [_Z32conv_bnorm_bwd_mean_batch_kernelPKfiiiS0_S0_S0_S0_fPf_param_3];
	ld.param.u64 	%rd8, [_Z32conv_bnorm_bwd_mean_batch_kernelPKfiiiS0_S0_S0_S0_fPf_param_4];
	ld.param.u64 	%rd3, [_Z32conv_bnorm_bwd_mean_batch_kernelPKfiiiS0_S0_S0_S0_fPf_param_5];
	ld.param.u64 	%rd4, [_Z32conv_bnorm_bwd_mean_batch_kernelPKfiiiS0_S0_S0_S0_fPf_param_6];
	ld.param.u64 	%rd5, [_Z32conv_bnorm_bwd_mean_batch_kernelPKfiiiS0_S0_S0_S0_fPf_param_7];
	ld.param.f32 	%f16, [_Z32conv_bnorm_bwd_mean_batch_kernelPKfiiiS0_S0_S0_S0_fPf_param_8];
	cvta.to.global.u64 	%rd1, %rd7;
	cvta.to.global.u64 	%rd2, %rd8;
	mov.u32 	%r1, %tid.x;
	mov.u32 	%r29, %ctaid.x;
	mov.u32 	%r30, %ntid.x;
	mad.lo.s32 	%r31, %r29, %r30, %r1;
	shr.u32 	%r32, %r1, 5;
	add.s32 	%r33, %r32, %r1;
	add.s32 	%r34, %r28, 511;
	shr.s32 	%r35, %r34, 31;
	shr.u32 	%r36, %r35, 23;
	add.s32 	%r37, %r34, %r36;
	shr.s32 	%r38, %r37, 9;
	shr.s32 	%r39, %r31, 31;
	shr.u32 	%r40, %r39, 27;
	add.s32 	%r41, %r31, %r40;
	and.b32  	%r42, %r41, -32;
	sub.s32 	%r2, %r31, %r42;
	shr.s32 	%r43, %r41, 5;
	rem.s32 	%r3, %r43, %r26;
	shl.b32 	%r44, %r26, 5;
	div.s32 	%r45, %r31, %r44;
	rem.s32 	%r46, %r45, %r38;
	shl.b32 	%r4, %r46, 9;
	add.s32 	%r47, %r4, %r2;
	mul.lo.s32 	%r48, %r44, %r38;
	div.s32 	%r6, %r31, %r48;
	setp.lt.s32 	%p2, %r26, 0;
	setp.ge.s32 	%p3, %r47, %r28;
	setp.ge.s32 	%p4, %r6, %r27;
	or.pred  	%p5, %p3, %p4;
	shl.b32 	%r49, %r33, 2;
	mov.u32 	%r50, _ZZ32conv_bnorm_bwd_mean_batch_kernelPKfiiiS0_S0_S0_S0_fPfE10d_mu_cache;
	add.s32 	%r7, %r50, %r49;
	or.pred  	%p6, %p5, %p2;
	@%p6 bra 	$L__BB4_13;
	cvta.to.global.u64 	%rd9, %rd3;
	cvta.to.global.u64 	%rd10, %rd4;
	cvta.to.global.u64 	%rd11, %rd5;
	add.s32 	%r52, %r28, -1;
	cvt.rn.f32.s32 	%f19, %r52;
	add.s32 	%r53, %r27, -1;
	cvt.rn.f32.s32 	%f20, %r53;
	mul.f32 	%f21, %f19, %f20;
	rcp.rn.f32 	%f22, %f21;
	mul.wide.s32 	%rd12, %r3, 4;
	add.s64 	%rd13, %rd9, %rd12;
	ld.global.f32 	%f1, [%rd13];
	add.s64 	%rd14, %rd10, %rd12;
	ld.global.f32 	%f23, [%rd14];
	add.f32 	%f24, %f16, %f23;
	rsqrt.approx.f32 	%f2, %f24;
	add.s64 	%rd15, %rd11, %rd12;
	ld.global.f32 	%f25, [%rd15];
	add.s32 	%r54, %r47, 512;
	min.s32 	%r55, %r28, %r54;
	mad.lo.s32 	%r56, %r6, %r26, %r3;
	mul.lo.s32 	%r8, %r56, %r28;
	mul.f32 	%f26, %f25, 0fC0000000;
	mul.f32 	%f3, %f22, %f26;
	add.s32 	%r57, %r47, 32;
	max.s32 	%r58, %r55, %r57;
	not.b32 	%r59, %r2;
	add.s32 	%r9, %r58, %r59;
	sub.s32 	%r60, %r9, %r4;
	shr.u32 	%r61, %r60, 5;
	add.s32 	%r10, %r61, 1;
	setp.lt.u32 	%p7, %r60, 224;
	mov.f32 	%f154, 0f00000000;
	mov.u32 	%r77, %r47;
	@%p7 bra 	$L__BB4_4;
	and.b32  	%r62, %r10, 268435448;
	neg.s32 	%r75, %r62;
	add.s32 	%r63, %r2, %r8;
	add.s32 	%r74, %r63, %r4;
	mov.f32 	%f154, 0f00000000;
	mov.u32 	%r77, %r47;
$L__BB4_3:
	.pragma "nounroll";
	mul.wide.s32 	%rd16, %r74, 4;
	add.s64 	%rd17, %rd2, %rd16;
	add.s64 	%rd18, %rd1, %rd16;
	ld.global.f32 	%f28, [%rd17];
	ld.global.f32 	%f29, [%rd18];
	sub.f32 	%f30, %f29, %f1;
	mul.f32 	%f31, %f3, %f30;
	mul.f32 	%f32, %f2, %f28;
	sub.f32 	%f33, %f31, %f32;
	add.f32 	%f34, %f154, %f33;
	ld.global.f32 	%f35, [%rd17+128];
	ld.global.f32 	%f36, [%rd18+128];
	sub.f32 	%f37, %f36, %f1;
	mul.f32 	%f38, %f3, %f37;
	mul.f32 	%f39, %f2, %f35;
	sub.f32 	%f40, %f38, %f39;
	add.f32 	%f41, %f34, %f40;
	ld.global.f32 	%f42, [%rd17+256];
	ld.global.f32 	%f43, [%rd18+256];
	sub.f32 	%f44, %f43, %f1;
	mul.f32 	%f45, %f3, %f44;
	mul.f32 	%f46, %f2, %f42;
	sub.f32 	%f47, %f45, %f46;
	add.f32 	%f48, %f41, %f47;
	ld.global.f32 	%f49, [%rd17+384];
	ld.global.f32 	%f50, [%rd18+384];
	sub.f32 	%f51, %f50, %f1;
	mul.f32 	%f52, %f3, %f51;
	mul.f32 	%f53, %f2, %f49;
	sub.f32 	%f54, %f52, %f53;
	add.f32 	%f55, %f48, %f54;
	ld.global.f32 	%f56, [%rd17+512];
	ld.global.f32 	%f57, [%rd18+512];
	sub.f32 	%f58, %f57, %f1;
	mul.f32 	%f59, %f3, %f58;
	mul.f32 	%f60, %f2, %f56;
	sub.f32 	%f61, %f59, %f60;
	add.f32 	%f62, %f55, %f61;
	ld.global.f32 	%f63, [%rd17+640];
	ld.global.f32 	%f64, [%rd18+640];
	sub.f32 	%f65, %f64, %f1;
	mul.f32 	%f66, %f3, %f65;
	mul.f32 	%f67, %f2, %f63;
	sub.f32 	%f68, %f66, %f67;
	add.f32 	%f69, %f62, %f68;
	ld.global.f32 	%f70, [%rd17+768];
	ld.global.f32 	%f71, [%rd18+768];
	sub.f32 	%f72, %f71, %f1;
	mul.f32 	%f73, %f3, %f72;
	mul.f32 	%f74, %f2, %f70;
	sub.f32 	%f75, %f73, %f74;
	add.f32 	%f76, %f69, %f75;
	ld.global.f32 	%f77, [%rd17+896];
	ld.global.f32 	%f78, [%rd18+896];
	sub.f32 	%f79, %f78, %f1;
	mul.f32 	%f80, %f3, %f79;
	mul.f32 	%f81, %f2, %f77;
	sub.f32 	%f82, %f80, %f81;
	add.f32 	%f154, %f76, %f82;
	add.s32 	%r77, %r77, 256;
	add.s32 	%r75, %r75, 8;
	add.s32 	%r74, %r74, 256;
	setp.ne.s32 	%p8, %r75, 0;
	@%p8 bra 	$L__BB4_3;
$L__BB4_4:
	and.b32  	%r20, %r10, 7;
	setp.eq.s32 	%p9, %r20, 0;
	@%p9 bra 	$L__BB4_12;
	setp.lt.u32 	%p10, %r20, 4;
	@%p10 bra 	$L__BB4_7;
	add.s32 	%r64, %r8, %r77;
	mul.wide.s32 	%rd19, %r64, 4;
	add.s64 	%rd20, %rd2, %rd19;
	ld.global.f32 	%f84, [%rd20];
	add.s64 	%rd21, %rd1, %rd19;
	ld.global.f32 	%f85, [%rd21];
	sub.f32 	%f86, %f85, %f1;
	mul.f32 	%f87, %f3, %f86;
	mul.f32 	%f88, %f2, %f84;
	sub.f32 	%f89, %f87, %f88;
	add.f32 	%f90, %f154, %f89;
	ld.global.f32 	%f91, [%rd20+128];
	ld.global.f32 	%f92, [%rd21+128];
	sub.f32 	%f93, %f92, %f1;
	mul.f32 	%f94, %f3, %f93;
	mul.f32 	%f95, %f2, %f91;
	sub.f32 	%f96, %f94, %f95;
	add.f32 	%f97, %f90, %f96;
	ld.global.f32 	%f98, [%rd20+256];
	ld.global.f32 	%f99, [%rd21+256];
	sub.f32 	%f100, %f99, %f1;
	mul.f32 	%f101, %f3, %f100;
	mul.f32 	%f102, %f2, %f98;
	sub.f32 	%f103, %f101, %f102;
	add.f32 	%f104, %f97, %f103;
	ld.global.f32 	%f105, [%rd20+384];
	ld.global.f32 	%f106, [%rd21+384];
	sub.f32 	%f107, %f106, %f1;
	mul.f32 	%f108, %f3, %f107;
	mul.f32 	%f109, %f2, %f105;
	sub.f32 	%f110, %f108, %f109;
	add.f32 	%f154, %f104, %f110;
	add.s32 	%r77, %r77, 128;
$L__BB4_7:
	and.b32  	%r65, %r10, 3;
	setp.eq.s32 	%p11, %r65, 0;
	@%p11 bra 	$L__BB4_12;
	setp.eq.s32 	%p12, %r65, 1;
	@%p12 bra 	$L__BB4_10;
	add.s32 	%r66, %r8, %r77;
	mul.wide.s32 	%rd22, %r66, 4;
	add.s64 	%rd23, %rd2, %rd22;
	ld.global.f32 	%f112, [%rd23];
	add.s64 	%rd24, %rd1, %rd22;
	ld.global.f32 	%f113, [%rd24];
	sub.f32 	%f114, %f113, %f1;
	mul.f32 	%f115, %f3, %f114;
	mul.f32 	%f116, %f2, %f112;
	sub.f32 	%f117, %f115, %f116;
	add.f32 	%f118, %f154, %f117;
	ld.global.f32 	%f119, [%rd23+128];
	ld.global.f32 	%f120, [%rd24+128];
	sub.f32 	%f121, %f120, %f1;
	mul.f32 	%f122, %f3, %f121;
	mul.f32 	%f123, %f2, %f119;
	sub.f32 	%f124, %f122, %f123;
	add.f32 	%f154, %f118, %f124;
	add.s32 	%r77, %r77, 64;
$L__BB4_10:
	and.b32  	%r67, %r9, 32;
	setp.ne.s32 	%p13, %r67, 0;
	@%p13 bra 	$L__BB4_12;
	add.s32 	%r68, %r8, %r77;
	mul.wide.s32 	%rd25, %r68, 4;
	add.s64 	%rd26, %rd2, %rd25;
	ld.global.f32 	%f125, [%rd26];
	add.s64 	%rd27, %rd1, %rd25;
	ld.global.f32 	%f126, [%rd27];
	sub.f32 	%f127, %f126, %f1;
	mul.f32 	%f128, %f3, %f127;
	mul.f32 	%f129, %f2, %f125;
	sub.f32 	%f130, %f128, %f129;
	add.f32 	%f154, %f154, %f130;
$L__BB4_12:
	st.shared.f32 	[%r7], %f154;
	bra.uni 	$L__BB4_14;
$L__BB4_13:
	mov.b32 	%r51, 0;
	st.shared.u32 	[%r7], %r51;
$L__BB4_14:
	setp.lt.s32 	%p14, %r6, %r27;
	setp.gt.s32 	%p15, %r26, -1;
	bar.sync 	0;
	and.pred  	%p1, %p15, %p14;
	not.pred 	%p16, %p1;
	and.b32  	%r69, %r1, 1;
	setp.eq.b32 	%p17, %r69, 1;
	or.pred  	%p18, %p17, %p16;
	@%p18 bra 	$L__BB4_16;
	ld.shared.f32 	%f131, [%r7+4];
	ld.shared.f32 	%f132, [%r7];
	add.f32 	%f133, %f131, %f132;
	st.shared.f32 	[%r7], %f133;
$L__BB4_16:
	bar.sync 	0;
	and.b32  	%r70, %r1, 3;
	setp.ne.s32 	%p19, %r70, 0;
	or.pred  	%p21, %p19, %p16;
	@%p21 bra 	$L__BB4_18;
	ld.shared.f32 	%f134, [%r7+8];
	ld.shared.f32 	%f135, [%r7];
	add.f32 	%f136, %f134, %f135;
	st.shared.f32 	[%r7], %f136;
$L__BB4_18:
	bar.sync 	0;
	and.b32  	%r71, %r1, 7;
	setp.ne.s32 	%p22, %r71, 0;
	or.pred  	%p24, %p22, %p16;
	@%p24 bra 	$L__BB4_20;
	ld.shared.f32 	%f137, [%r7+16];
	ld.shared.f32 	%f138, [%r7];
	add.f32 	%f139, %f137, %f138;
	st.shared.f32 	[%r7], %f139;
$L__BB4_20:
	bar.sync 	0;
	and.b32  	%r72, %r1, 15;
	setp.ne.s32 	%p25, %r72, 0;
	or.pred  	%p27, %p25, %p16;
	@%p27 bra 	$L__BB4_22;
	ld.shared.f32 	%f140, [%r7+32];
	ld.shared.f32 	%f141, [%r7];
	add.f32 	%f142, %f140, %f141;
	st.shared.f32 	[%r7], %f142;
$L__BB4_22:
	bar.sync 	0;
	@%p16 bra 	$L__BB4_25;
	setp.ge.s32 	%p29, %r47, %r28;
	and.b32  	%r73, %r1, 31;
	setp.ne.s32 	%p30, %r73, 0;
	or.pred  	%p31, %p30, %p29;
	@%p31 bra 	$L__BB4_25;
	ld.param.u64 	%rd31, [_Z32conv_bnorm_bwd_mean_batch_kernelPKfiiiS0_S0_S0_S0_fPf_param_9];
	ld.shared.f32 	%f143, [%r7];
	ld.shared.f32 	%f144, [%r7+64];
	add.f32 	%f145, %f143, %f144;
	cvta.to.global.u64 	%rd28, %rd31;
	mul.wide.s32 	%rd29, %r3, 4;
	add.s64 	%rd30, %rd28, %rd29;
	atom.global.add.f32 	%f146, [%rd30], %f145;
$L__BB4_25:
	ret;

}
	// .globl	_Z32conv_bnorm_bwd_data_batch_kernelPKfiiiS0_S0_S0_S0_S0_fPf
.visible .entry _Z32conv_bnorm_bwd_data_batch_kernelPKfiiiS0_S0_S0_S0_S0_fPf(
	.param .u64 .ptr .align 1 _Z32conv_bnorm_bwd_data_batch_kernelPKfiiiS0_S0_S0_S0_S0_fPf_param_0,
	.param .u32 _Z32conv_bnorm_bwd_data_batch_kernelPKfiiiS0_S0_S0_S0_S0_fPf_param_1,
	.param .u32 _Z32conv_bnorm_bwd_data_batch_kernelPKfiiiS0_S0_S0_S0_S0_fPf_param_2,
	.param .u32 _Z32conv_bnorm_bwd_data_batch_kernelPKfiiiS0_S0_S0_S0_S0_fPf_param_3,
	.param .u64 .ptr .align 1 _Z32conv_bnorm_bwd_data_batch_kernelPKfiiiS0_S0_S0_S0_S0_fPf_param_4,
	.param .u64 .ptr .align 1 _Z32conv_bnorm_bwd_data_batch_kernelPKfiiiS0_S0_S0_S0_S0_fPf_param_5,
	.param .u64 .ptr .align 1 _Z32conv_bnorm_bwd_data_batch_kernelPKfiiiS0_S0_S0_S0_S0_fPf_param_6,
	.param .u64 .ptr .align 1 _Z32conv_bnorm_bwd_data_batch_kernelPKfiiiS0_S0_S0_S0_S0_fPf_param_7,
	.param .u64 .ptr .align 1 _Z32conv_bnorm_bwd_data_batch_kernelPKfiiiS0_S0_S0_S0_S0_fPf_param_8,
	.param .f32 _Z32conv_bnorm_bwd_data_batch_kernelPKfiiiS0_S0_S0_S0_S0_fPf_param_9,
	.param .u64 .ptr .align 1 _Z32conv_bnorm_bwd_data_batch_kernelPKfiiiS0_S0_S0_S0_S0_fPf_param_10
)
{
	.reg .pred 	%p<10>;
	.reg .b32 	%r<65>;
	.reg .b32 	%f<44>;
	.reg .b64 	%rd<34>;

	ld.param.u64 	%rd11, [_Z32conv_bnorm_bwd_data_batch_kernelPKfiiiS0_S0_S0_S0_S0_fPf_param_0];
	ld.param.u32 	%r25, [_Z32conv_bnorm_bwd_data_batch_kernelPKfiiiS0_S0_S0_S0_S0_fPf_param_1];
	ld.param.u32 	%r23, [_Z32conv_bnorm_bwd_data_batch_kernelPKfiiiS0_S0_S0_S0_S0_fPf_param_2];
	ld.param.u32 	%r24, [_Z32conv_bnorm_bwd_data_batch_kernelPKfiiiS0_S0_S0_S0_S0_fPf_param_3];
	ld.param.u64 	%rd12, [_Z32conv_bnorm_bwd_data_batch_kernelPKfiiiS0_S0_S0_S0_S0_fPf_param_4];
	ld.param.u64 	%rd8, [_Z32conv_bnorm_bwd_data_batch_kernelPKfiiiS0_S0_S0_S0_S0_fPf_param_6];
	ld.param.f32 	%f5, [_Z32conv_bnorm_bwd_data_batch_kernelPKfiiiS0_S0_S0_S0_S0_fPf_param_9];
	ld.param.u64 	%rd13, [_Z32conv_bnorm_bwd_data_batch_kernelPKfiiiS0_S0_S0_S0_S0_fPf_param_10];
	cvta.to.global.u64 	%rd1, %rd13;
	cvta.to.global.u64 	%rd2, %rd11;
	cvta.to.global.u64 	%rd3, %rd12;
	mov.u32 	%r26, %tid.x;
	mov.u32 	%r27, %ctaid.x;
	mov.u32 	%r28, %ntid.x;
	mad.lo.s32 	%r29, %r27, %r28, %r26;
	add.s32 	%r30, %r25, 511;
	shr.s32 	%r31, %r30, 31;
	shr.u32 	%r32, %r31, 23;
	add.s32 	%r33, %r30, %r32;
	shr.s32 	%r34, %r33, 9;
	shr.s32 	%r35, %r29, 31;
	shr.u32 	%r36, %r35, 27;
	add.s32 	%r37, %r29, %r36;
	and.b32  	%r38, %r37, -32;
	sub.s32 	%r1, %r29, %r38;
	shr.s32 	%r2, %r37, 5;
	shl.b32 	%r39, %r23, 5;
	div.s32 	%r40, %r29, %r39;
	rem.s32 	%r41, %r40, %r34;
	shl.b32 	%r3, %r41, 9;
	add.s32 	%r64, %r3, %r1;
	mul.lo.s32 	%r43, %r39, %r34;
	div.s32 	%r5, %r29, %r43;
	setp.lt.s32 	%p1, %r23, 0;
	setp.ge.s32 	%p2, %r64, %r25;
	setp.ge.s32 	%p3, %r5, %r24;
	or.pred  	%p4, %p2, %p3;
	or.pred  	%p5, %p4, %p1;
	@%p5 bra 	$L__BB5_7;
	ld.param.u64 	%rd33, [_Z32conv_bnorm_bwd_data_batch_kernelPKfiiiS0_S0_S0_S0_S0_fPf_param_8];
	ld.param.u64 	%rd32, [_Z32conv_bnorm_bwd_data_batch_kernelPKfiiiS0_S0_S0_S0_S0_fPf_param_7];
	ld.param.u64 	%rd31, [_Z32conv_bnorm_bwd_data_batch_kernelPKfiiiS0_S0_S0_S0_S0_fPf_param_5];
	rem.s32 	%r44, %r2, %r23;
	cvta.to.global.u64 	%rd14, %rd31;
	cvta.to.global.u64 	%rd15, %rd8;
	cvta.to.global.u64 	%rd16, %rd32;
	cvta.to.global.u64 	%rd17, %rd33;
	cvt.rn.f32.s32 	%f6, %r25;
	cvt.rn.f32.s32 	%f7, %r24;
	mul.f32 	%f8, %f6, %f7;
	rcp.rn.f32 	%f9, %f8;
	add.s32 	%r45, %r25, -1;
	cvt.rn.f32.s32 	%f10, %r45;
	add.s32 	%r46, %r24, -1;
	cvt.rn.f32.s32 	%f11, %r46;
	mul.f32 	%f12, %f10, %f11;
	rcp.rn.f32 	%f13, %f12;
	mul.wide.s32 	%rd18, %r44, 4;
	add.s64 	%rd19, %rd14, %rd18;
	ld.global.f32 	%f1, [%rd19];
	add.s64 	%rd20, %rd15, %rd18;
	ld.global.f32 	%f14, [%rd20];
	add.s64 	%rd21, %rd16, %rd18;
	ld.global.f32 	%f15, [%rd21];
	add.s64 	%rd22, %rd17, %rd18;
	ld.global.f32 	%f16, [%rd22];
	add.s32 	%r47, %r64, 512;
	min.s32 	%r6, %r25, %r47;
	mad.lo.s32 	%r48, %r5, %r23, %r44;
	mul.lo.s32 	%r7, %r48, %r25;
	add.f32 	%f17, %f5, %f15;
	rsqrt.approx.f32 	%f2, %f17;
	mul.f32 	%f3, %f9, %f14;
	add.f32 	%f18, %f16, %f16;
	mul.f32 	%f4, %f13, %f18;
	add.s32 	%r49, %r64, 32;
	max.s32 	%r50, %r6, %r49;
	not.b32 	%r51, %r1;
	add.s32 	%r8, %r50, %r51;
	and.b32  	%r52, %r8, 96;
	setp.eq.s32 	%p6, %r52, 96;
	@%p6 bra 	$L__BB5_4;
	shr.u32 	%r53, %r8, 5;
	add.s32 	%r54, %r53, 1;
	and.b32  	%r55, %r54, 3;
	add.s32 	%r56, %r1, %r7;
	add.s32 	%r61, %r56, %r3;
	neg.s32 	%r60, %r55;
	shl.b32 	%r57, %r54, 5;
	and.b32  	%r58, %r57, 96;
	add.s32 	%r64, %r64, %r58;
$L__BB5_3:
	.pragma "nounroll";
	mul.wide.s32 	%rd23, %r61, 4;
	add.s64 	%rd24, %rd1, %rd23;
	add.s64 	%rd25, %rd2, %rd23;
	add.s64 	%rd26, %rd3, %rd23;
	ld.global.f32 	%f19, [%rd26];
	fma.rn.f32 	%f20, %f19, %f2, %f3;
	ld.global.f32 	%f21, [%rd25];
	sub.f32 	%f22, %f21, %f1;
	fma.rn.f32 	%f23, %f4, %f22, %f20;
	st.global.f32 	[%rd24], %f23;
	add.s32 	%r61, %r61, 32;
	add.s32 	%r60, %r60, 1;
	setp.ne.s32 	%p7, %r60, 0;
	@%p7 bra 	$L__BB5_3;
$L__BB5_4:
	sub.s32 	%r59, %r8, %r3;
	setp.lt.u32 	%p8, %r59, 96;
	@%p8 bra 	$L__BB5_7;
	add.s64 	%rd4, %rd3, 256;
	add.s32 	%r63, %r64, %r7;
	add.s64 	%rd5, %rd2, 256;
	add.s64 	%rd6, %rd1, 256;
$L__BB5_6:
	mul.wide.s32 	%rd27, %r63, 4;
	add.s64 	%rd28, %rd4, %rd27;
	add.s64 	%rd29, %rd5, %rd27;
	add.s64 	%rd30, %rd6, %rd27;
	ld.global.f32 	%f24, [%rd28+-256];
	fma.rn.f32 	%f25, %f24, %f2, %f3;
	ld.global.f32 	%f26, [%rd29+-256];
	sub.f32 	%f27, %f26, %f1;
	fma.rn.f32 	%f28, %f4, %f27, %f25;
	st.global.f32 	[%rd30+-256], %f28;
	ld.global.f32 	%f29, [%rd28+-128];
	fma.rn.f32 	%f30, %f29, %f2, %f3;
	ld.global.f32 	%f31, [%rd29+-128];
	sub.f32 	%f32, %f31, %f1;
	fma.rn.f32 	%f33, %f4, %f32, %f30;
	st.global.f32 	[%rd30+-128], %f33;
	ld.global.f32 	%f34, [%rd28];
	fma.rn.f32 	%f35, %f34, %f2, %f3;
	ld.global.f32 	%f36, [%rd29];
	sub.f32 	%f37, %f36, %f1;
	fma.rn.f32 	%f38, %f4, %f37, %f35;
	st.global.f32 	[%rd30], %f38;
	ld.global.f32 	%f39, [%rd28+128];
	fma.rn.f32 	%f40, %f39, %f2, %f3;
	ld.global.f32 	%f41, [%rd29+128];
	sub.f32 	%f42, %f41, %f1;
	fma.rn.f32 	%f43, %f4, %f42, %f40;
	st.global.f32 	[%rd30+128], %f43;
	add.s32 	%r64, %r64, 128;
	add.s32 	%r63, %r63, 128;
	setp.lt.s32 	%p9, %r64, %r6;
	@%p9 bra 	$L__BB5_6;
$L__BB5_7:
	ret;

}


// ===== COMPILED SASS (sm_100) =====

	.target	sm_100

	.elftype	@"ET_EXEC"


//--------------------- .note.nv.tkinfo           --------------------------
	.section	.note.nv.tkinfo,"",@"SHT_NOTE"
	.sectionflags	@"SHF_NOTE_NV_TKINFO"
	.tkinfo
        /*0018*/ 	.word	0x00000002
        /*0030*/ 	.string	""
        /*0030*/ 	.string	"ptxas"
        /*0030*/ 	.string	"Cuda compilation tools, release 13.0, V13.0.88"
        /*0030*/ 	.string	"Build cuda_13.0.r13.0/compiler.36424714_0"
        /*0030*/ 	.string	"-arch sm_100 -m 64 "



//--------------------- .note.nv.cuinfo           --------------------------
	.section	.note.nv.cuinfo,"",@"SHT_NOTE"
	.sectionflags	@"SHF_NOTE_NV_CUINFO"
        /*0018*/ 	.short	0x0002
        /*001a*/ 	.short	0x0064
        /*001c*/ 	.short	0x0082
	.zero		2


//--------------------- .nv.info                  --------------------------
	.section	.nv.info,"",@"SHT_CUDA_INFO"
	.align	4


	//----- nvinfo : EIATTR_REGCOUNT
	.align		4
        /*0000*/ 	.byte	0x04, 0x2f
        /*0002*/ 	.short	(.L_1 - .L_0)
	.align		4
.L_0:
        /*0004*/ 	.word	index@(_Z43conv_diag_affine_white_var_fwd_batch_kernelPKfiiiS0_S0_fPf)
        /*0008*/ 	.word	0x00000012


	//----- nvinfo : EIATTR_FRAME_SIZE
	.align		4
.L_1:
        /*000c*/ 	.byte	0x04, 0x11
        /*000e*/ 	.short	(.L_3 - .L_2)
	.align		4
.L_2:
        /*0010*/ 	.word	index@(_Z43conv_diag_affine_white_var_fwd_batch_kernelPKfiiiS0_S0_fPf)
        /*0014*/ 	.word	0x00000000


	//----- nvinfo : EIATTR_REGCOUNT
	.align		4
.L_3:
        /*0018*/ 	.byte	0x04, 0x2f
        /*001a*/ 	.short	(.L_5 - .L_4)
	.align		4
.L_4:
        /*001c*/ 	.word	index@(_Z37estimate_conv_mean_fast2_batch_kernelPKfiiiPf)
        /*0020*/ 	.word	0x0000001a


	//----- nvinfo : EIATTR_FRAME_SIZE
	.align		4
.L_5:
        /*0024*/ 	.byte	0x04, 0x11
        /*0026*/ 	.short	(.L_7 - .L_6)
	.align		4
.L_6:
        /*0028*/ 	.word	index@($__internal_4_$__cuda_sm3x_div_rn_noftz_f32_slowpath)
        /*002c*/ 	.word	0x00000000


	//----- nvinfo : EIATTR_FRAME_SIZE
	.align		4
.L_7:
        /*0030*/ 	.byte	0x04, 0x11
        /*0032*/ 	.short	(.L_9 - .L_8)
	.align		4
.L_8:
        /*0034*/ 	.word	index@(_Z37estimate_conv_mean_fast2_batch_kernelPKfiiiPf)
        /*0038*/ 	.word	0x00000000


	//----- nvinfo : EIATTR_REGCOUNT
	.align		4
.L_9:
        /*003c*/ 	.byte	0x04, 0x2f
        /*003e*/ 	.short	(.L_11 - .L_10)
	.align		4
.L_10:
        /*0040*/ 	.word	index@(_Z36estimate_conv_var_fast2_batch_kernelPKfiiiS0_Pf)
        /*0044*/ 	.word	0x0000001b


	//----- nvinfo : EIATTR_FRAME_SIZE
	.align		4
.L_11:
        /*0048*/ 	.byte	0x04, 0x11
        /*004a*/ 	.short	(.L_13 - .L_12)
	.align		4
.L_12:
        /*004c*/ 	.word	index@($__internal_3_$__cuda_sm3x_div_rn_noftz_f32_slowpath)
        /*0050*/ 	.word	0x00000000


	//----- nvinfo : EIATTR_FRAME_SIZE
	.align		4
.L_13:
        /*0054*/ 	.byte	0x04, 0x11
        /*0056*/ 	.short	(.L_15 - .L_14)
	.align		4
.L_14:
        /*0058*/ 	.word	index@(_Z36estimate_conv_var_fast2_batch_kernelPKfiiiS0_Pf)
        /*005c*/ 	.word	0x00000000


	//----- nvinfo : EIATTR_REGCOUNT
	.align		4
.L_15:
        /*0060*/ 	.byte	0x04, 0x2f
        /*0062*/ 	.short	(.L_17 - .L_16)
	.align		4
.L_16:
        /*0064*/ 	.word	index@(_Z31conv_bnorm_bwd_var_batch_kernelPKfiiiS0_S0_S0_fPf)
        /*0068*/ 	.word	0x00000022


	//----- nvinfo : EIATTR_FRAME_SIZE
	.align		4
.L_17:
        /*006c*/ 	.byte	0x04, 0x11
        /*006e*/ 	.short	(.L_19 - .L_18)
	.align		4
.L_18:
        /*0070*/ 	.word	index@($__internal_2_$__cuda_sm3x_div_rn_noftz_f32_slowpath)
        /*0074*/ 	.word	0x00000000


	//----- nvinfo : EIATTR_FRAME_SIZE
	.align		4
.L_19:
        /*0078*/ 	.byte	0x04, 0x11
        /*007a*/ 	.short	(.L_21 - .L_20)
	.align		4
.L_20:
        /*007c*/ 	.word	index@(_Z31conv_bnorm_bwd_var_batch_kernelPKfiiiS0_S0_S0_fPf)
        /*0080*/ 	.word	0x00000000


	//----- nvinfo : EIATTR_REGCOUNT
	.align		4
.L_21:
        /*0084*/ 	.byte	0x04, 0x2f
        /*0086*/ 	.short	(.L_23 - .L_22)
	.align		4
.L_22:
        /*0088*/ 	.word	index@(_Z32conv_bnorm_bwd_mean_batch_kernelPKfiiiS0_S0_S0_S0_fPf)
        /*008c*/ 	.word	0x00000020


	//----- nvinfo : EIATTR_FRAME_SIZE
	.align		4
.L_23:
        /*0090*/ 	.byte	0x04, 0x11
        /*0092*/ 	.short	(.L_25 - .L_24)
	.align		4
.L_24:
        /*0094*/ 	.word	index@($__internal_1_$__cuda_sm20_rcp_rn_f32_slowpath)
        /*0098*/ 	.word	0x00000000


	//----- nvinfo : EIATTR_FRAME_SIZE
	.align		4
.L_25:
        /*009c*/ 	.byte	0x04, 0x11
        /*009e*/ 	.short	(.L_27 - .L_26)
	.align		4
.L_26:
        /*00a0*/ 	.word	index@(_Z32conv_bnorm_bwd_mean_batch_kernelPKfiiiS0_S0_S0_S0_fPf)
        /*00a4*/ 	.word	0x00000000


	//----- nvinfo : EIATTR_REGCOUNT
	.align		4
.L_27:
        /*00a8*/ 	.byte	0x04, 0x2f
        /*00aa*/ 	.short	(.L_29 - .L_28)
	.align		4
.L_28:
        /*00ac*/ 	.word	index@(_Z32conv_bnorm_bwd_data_batch_kernelPKfiiiS0_S0_S0_S0_S0_fPf)
        /*00b0*/ 	.word	0x0000001b


	//----- nvinfo : EIATTR_FRAME_SIZE
	.align		4
.L_29:
        /*00b4*/ 	.byte	0x04, 0x11
        /*00b6*/ 	.short	(.L_31 - .L_30)
	.align		4
.L_30:
        /*00b8*/ 	.word	index@($__internal_0_$__cuda_sm20_rcp_rn_f32_slowpath)
        /*00bc*/ 	.word	0x00000000


	//----- nvinfo : EIATTR_FRAME_SIZE
	.align		4
.L_31:
        /*00c0*/ 	.byte	0x04, 0x11
        /*00c2*/ 	.short	(.L_33 - .L_32)
	.align		4
.L_32:
        /*00c4*/ 	.word	index@(_Z32conv_bnorm_bwd_data_batch_kernelPKfiiiS0_S0_S0_S0_S0_fPf)
        /*00c8*/ 	.word	0x00000000


	//----- nvinfo : EIATTR_MIN_STACK_SIZE
	.align		4
.L_33:
        /*00cc*/ 	.byte	0x04, 0x12
        /*00ce*/ 	.short	(.L_35 - .L_34)
	.align		4
.L_34:
        /*00d0*/ 	.word	index@(_Z32conv_bnorm_bwd_data_batch_kernelPKfiiiS0_S0_S0_S0_S0_fPf)
        /*00d4*/ 	.word	0x00000000


	//----- nvinfo : EIATTR_MIN_STACK_SIZE
	.align		4
.L_35:
        /*00d8*/ 	.byte	0x04, 0x12
        /*00da*/ 	.short	(.L_37 - .L_36)
	.align		4
.L_36:
        /*00dc*/ 	.word	index@(_Z32conv_bnorm_bwd_mean_batch_kernelPKfiiiS0_S0_S0_S0_fPf)
        /*00e0*/ 	.word	0x00000000


	//----- nvinfo : EIATTR_MIN_STACK_SIZE
	.align		4
.L_37:
        /*00e4*/ 	.byte	0x04, 0x12
        /*00e6*/ 	.short	(.L_39 - .L_38)
	.align		4
.L_38:
        /*00e8*/ 	.word	index@(_Z31conv_bnorm_bwd_var_batch_kernelPKfiiiS0_S0_S0_fPf)
        /*00ec*/ 	.word	0x00000000


	//----- nvinfo : EIATTR_MIN_STACK_SIZE
	.align		4
.L_39:
        /*00f0*/ 	.byte	0x04, 0x12
        /*00f2*/ 	.short	(.L_41 - .L_40)
	.align		4
.L_40:
        /*00f4*/ 	.word	index@(_Z36estimate_conv_var_fast2_batch_kernelPKfiiiS0_Pf)
        /*00f8*/ 	.word	0x00000000


	//----- nvinfo : EIATTR_MIN_STACK_SIZE
	.align		4
.L_41:
        /*00fc*/ 	.byte	0x04, 0x12
        /*00fe*/ 	.short	(.L_43 - .L_42)
	.align		4
.L_42:
        /*0100*/ 	.word	index@(_Z37estimate_conv_mean_fast2_batch_kernelPKfiiiPf)
        /*0104*/ 	.word	0x00000000


	//----- nvinfo : EIATTR_MIN_STACK_SIZE
	.align		4
.L_43:
        /*0108*/ 	.byte	0x04, 0x12
        /*010a*/ 	.short	(.L_45 - .L_44)
	.align		4
.L_44:
        /*010c*/ 	.word	index@(_Z43conv_diag_affine_white_var_fwd_batch_kernelPKfiiiS0_S0_fPf)
        /*0110*/ 	.word	0x00000000
.L_45:


//--------------------- .nv.compat                --------------------------
	.section	.nv.compat,"",@"SHT_CUDA_COMPAT_INFO"
	.align	4
        /*0000*/ 	.byte	0x02, 0x09, 0x00, 0x00, 0x02, 0x02, 0x01, 0x00, 0x02, 0x05, 0x05, 0x00, 0x03, 0x07, 0x01, 0x01
        /*0010*/ 	.byte	0x02, 0x03, 0x00, 0x00, 0x02, 0x06, 0x01, 0x00, 0x04, 0x0b, 0x08, 0x00, 0x01, 0x00, 0x00, 0x00
        /*0020*/ 	.byte	0x00, 0x00, 0x00, 0x00


//--------------------- .nv.info._Z32conv_bnorm_bwd_data_batch_kernelPKfiiiS0_S0_S0_S0_S0_fPf --------------------------
	.section	.nv.info._Z32conv_bnorm_bwd_data_batch_kernelPKfiiiS0_S0_S0_S0_S0_fPf,"",@"SHT_CUDA_INFO"
	.sectionflags	@""
	.align	4


	//----- nvinfo : EIATTR_CUDA_API_VERSION
	.align		4
        /*0000*/ 	.byte	0x04, 0x37
        /*0002*/ 	.short	(.L_47 - .L_46)
.L_46:
        /*0004*/ 	.word	0x00000082


	//----- nvinfo : EIATTR_KPARAM_INFO
	.align		4
.L_47:
        /*0008*/ 	.byte	0x04, 0x17
        /*000a*/ 	.short	(.L_49 - .L_48)
.L_48:
        /*000c*/ 	.word	0x00000000
        /*0010*/ 	.short	0x000a
        /*0012*/ 	.short	0x0048
        /*0014*/ 	.byte	0x00, 0xf5, 0x21, 0x00


	//----- nvinfo : EIATTR_KPARAM_INFO
	.align		4
.L_49:
        /*0018*/ 	.byte	0x04, 0x17
        /*001a*/ 	.short	(.L_51 - .L_50)
.L_50:
        /*001c*/ 	.word	0x00000000
        /*0020*/ 	.short	0x0009
        /*0022*/ 	.short	0x0040
        /*0024*/ 	.byte	0x00, 0xf0, 0x11, 0x00


	//----- nvinfo : EIATTR_KPARAM_INFO
	.align		4
.L_51:
        /*0028*/ 	.byte	0x04, 0x17
        /*002a*/ 	.short	(.L_53 - .L_52)
.L_52:
        /*002c*/ 	.word	0x00000000
        /*0030*/ 	.short	0x0008
        /*0032*/ 	.short	0x0038
        /*0034*/ 	.byte	0x00, 0xf5, 0x21, 0x00


	//----- nvinfo : EIATTR_KPARAM_INFO
	.align		4
.L_53:
        /*0038*/ 	.byte	0x04, 0x17
        /*003a*/ 	.short	(.L_55 - .L_54)
.L_54:
        /*003c*/ 	.word	0x00000000
        /*0040*/ 	.short	0x0007
        /*0042*/ 	.short	0x0030
        /*0044*/ 	.byte	0x00, 0xf5, 0x21, 0x00


	//----- nvinfo : EIATTR_KPARAM_INFO
	.align		4
.L_55:
        /*0048*/ 	.byte	0x04, 0x17
        /*004a*/ 	.short	(.L_57 - .L_56)
.L_56:
        /*004c*/ 	.word	0x00000000
        /*0050*/ 	.short	0x0006
        /*0052*/ 	.short	0x0028
        /*0054*/ 	.byte	0x00, 0xf5, 0x21, 0x00


	//----- nvinfo : EIATTR_KPARAM_INFO
	.align		4
.L_57:
        /*0058*/ 	.byte	0x04, 0x17
        /*005a*/ 	.short	(.L_59 - .L_58)
.L_58:
        /*005c*/ 	.word	0x00000000
        /*0060*/ 	.short	0x0005
        /*0062*/ 	.short	0x0020
        /*0064*/ 	.byte	0x00, 0xf5, 0x21, 0x00


	//----- nvinfo : EIATTR_KPARAM_INFO
	.align		4
.L_59:
        /*0068*/ 	.byte	0x04, 0x17
        /*006a*/ 	.short	(.L_61 - .L_60)
.L_60:
        /*006c*/ 	.word	0x00000000
        /*0070*/ 	.short	0x0004
        /*0072*/ 	.short	0x0018
        /*0074*/ 	.byte	0x00, 0xf5, 0x21, 0x00


	//----- nvinfo : EIATTR_KPARAM_INFO
	.align		4
.L_61:
        /*0078*/ 	.byte	0x04, 0x17
        /*007a*/ 	.short	(.L_63 - .L_62)
.L_62:
        /*007c*/ 	.word	0x00000000
        /*0080*/ 	.short	0x0003
        /*0082*/ 	.short	0x0010
        /*0084*/ 	.byte	0x00, 0xf0, 0x11, 0x00


	//----- nvinfo : EIATTR_KPARAM_INFO
	.align		4
.L_63:
        /*0088*/ 	.byte	0x04, 0x17
        /*008a*/ 	.short	(.L_65 - .L_64)
.L_64:
        /*008c*/ 	.word	0x00000000
        /*0090*/ 	.short	0x0002
        /*0092*/ 	.short	0x000c
        /*0094*/ 	.byte	0x00, 0xf0, 0x11, 0x00


	//----- nvinfo : EIATTR_KPARAM_INFO
	.align		4
.L_65:
        /*0098*/ 	.byte	0x04, 0x17
        /*009a*/ 	.short	(.L_67 - .L_66)
.L_66:
        /*009c*/ 	.word	0x00000000
        /*00a0*/ 	.short	0x0001
        /*00a2*/ 	.short	0x0008
        /*00a4*/ 	.byte	0x00, 0xf0, 0x11, 0x00


	//----- nvinfo : EIATTR_KPARAM_INFO
	.align		4
.L_67:
        /*00a8*/ 	.byte	0x04, 0x17
        /*00aa*/ 	.short	(.L_69 - .L_68)
.L_68:
        /*00ac*/ 	.word	0x00000000
        /*00b0*/ 	.short	0x0000
        /*00b2*/ 	.short	0x0000
        /*00b4*/ 	.byte	0x00, 0xf5, 0x21, 0x00


	//----- nvinfo : EIATTR_SPARSE_MMA_MASK
	.align		4
.L_69:
        /*00b8*/ 	.byte	0x03, 0x50
        /*00ba*/ 	.short	0x0000


	//----- nvinfo : EIATTR_MAXREG_COUNT
	.align		4
        /*00bc*/ 	.byte	0x03, 0x1b
        /*00be*/ 	.short	0x00ff


	//----- nvinfo : EIATTR_MERCURY_ISA_VERSION
	.align		4
        /*00c0*/ 	.byte	0x03, 0x5f
        /*00c2*/ 	.short	0x0101


	//----- nvinfo : EIATTR_VRC_CTA_INIT_COUNT
	.align		4
        /*00c4*/ 	.byte	0x02, 0x4a
	.zero		1
	.zero		1


	//----- nvinfo : EIATTR_EXIT_INSTR_OFFSETS
	.align		4
        /*00c8*/ 	.byte	0x04, 0x1c
        /*00ca*/ 	.short	(.L_71 - .L_70)


	//   ....[0]....
.L_70:
        /*00cc*/ 	.word	0x000005b0


	//   ....[1]....
        /*00d0*/ 	.word	0x00000d00


	//   ....[2]....
        /*00d4*/ 	.word	0x00001000


	//----- nvinfo : EIATTR_CRS_STACK_SIZE
	.align		4
.L_71:
        /*00d8*/ 	.byte	0x04, 0x1e
        /*00da*/ 	.short	(.L_73 - .L_72)
.L_72:
        /*00dc*/ 	.word	0x00000000


	//----- nvinfo : EIATTR_CBANK_PARAM_SIZE
	.align		4
.L_73:
        /*00e0*/ 	.byte	0x03, 0x19
        /*00e2*/ 	.short	0x0050


	//----- nvinfo : EIATTR_PARAM_CBANK
	.align		4
        /*00e4*/ 	.byte	0x04, 0x0a
        /*00e6*/ 	.short	(.L_75 - .L_74)
	.align		4
.L_74:
        /*00e8*/ 	.word	index@(.nv.constant0._Z32conv_bnorm_bwd_data_batch_kernelPKfiiiS0_S0_S0_S0_S0_fPf)
        /*00ec*/ 	.short	0x0380
        /*00ee*/ 	.short	0x0050


	//----- nvinfo : EIATTR_SW_WAR
	.align		4
.L_75:
        /*00f0*/ 	.byte	0x04, 0x36
        /*00f2*/ 	.short	(.L_77 - .L_76)
.L_76:
        /*00f4*/ 	.word	0x00000008
.L_77:


//--------------------- .nv.info._Z32conv_bnorm_bwd_mean_batch_kernelPKfiiiS0_S0_S0_S0_fPf --------------------------
	.section	.nv.info._Z32conv_bnorm_bwd_mean_batch_kernelPKfiiiS0_S0_S0_S0_fPf,"",@"SHT_CUDA_INFO"
	.sectionflags	@""
	.align	4


	//----- nvinfo : EIATTR_CUDA_API_VERSION
	.align		4
        /*0000*/ 	.byte	0x04, 0x37
        /*0002*/ 	.short	(.L_79 - .L_78)
.L_78:
        /*0004*/ 	.word	0x00000082


	//----- nvinfo : EIATTR_KPARAM_INFO
	.align		4
.L_79:
        /*0008*/ 	.byte	0x04, 0x17
        /*000a*/ 	.short	(.L_81 - .L_80)
.L_80:
        /*000c*/ 	.word	0x00000000
        /*0010*/ 	.short	0x0009
        /*0012*/ 	.short	0x0040
        /*0014*/ 	.byte	0x00, 0xf5, 0x21, 0x00


	//----- nvinfo : EIATTR_KPARAM_INFO
	.align		4
.L_81:
        /*0018*/ 	.byte	0x04, 0x17
        /*001a*/ 	.short	(.L_83 - .L_82)
.L_82:
        /*001c*/ 	.word	0x00000000
        /*0020*/ 	.short	0x0008
        /*0022*/ 	.short	0x0038
        /*0024*/ 	.byte	0x00, 0xf0, 0x11, 0x00


	//----- nvinfo : EIATTR_KPARAM_INFO
	.align		4
.L_83:
        /*0028*/ 	.byte	0x04, 0x17
        /*002a*/ 	.short	(.L_85 - .L_84)
.L_84:
        /*002c*/ 	.word	0x00000000
        /*0030*/ 	.short	0x0007
        /*0032*/ 	.short	0x0030
        /*0034*/ 	.byte	0x00, 0xf5, 0x21, 0x00


	//----- nvinfo : EIATTR_KPARAM_INFO
	.align		4
.L_85:
        /*0038*/ 	.byte	0x04, 0x17
        /*003a*/ 	.short	(.L_87 - .L_86)
.L_86:
        /*003c*/ 	.word	0x00000000
        /*0040*/ 	.short	0x0006
        /*0042*/ 	.short	0x0028
        /*0044*/ 	.byte	0x00, 0xf5, 0x21, 0x00


	//----- nvinfo : EIATTR_KPARAM_INFO
	.align		4
.L_87:
        /*0048*/ 	.byte	0x04, 0x17
        /*004a*/ 	.short	(.L_89 - .L_88)
.L_88:
        /*004c*/ 	.word	0x00000000
        /*0050*/ 	.short	0x0005
        /*0052*/ 	.short	0x0020
        /*0054*/ 	.byte	0x00, 0xf5, 0x21, 0x00


	//----- nvinfo : EIATTR_KPARAM_INFO
	.align		4
.L_89:
        /*0058*/ 	.byte	0x04, 0x17
        /*005a*/ 	.short	(.L_91 - .L_90)
.L_90:
        /*005c*/ 	.word	0x00000000
        /*0060*/ 	.short	0x0004
        /*0062*/ 	.short	0x0018
        /*0064*/ 	.byte	0x00, 0xf5, 0x21, 0x00


	//----- nvinfo : EIATTR_KPARAM_INFO
	.align		4
.L_91:
        /*0068*/ 	.byte	0x04, 0x17
        /*006a*/ 	.short	(.L_93 - .L_92)
.L_92:
        /*006c*/ 	.word	0x00000000
        /*0070*/ 	.short	0x0003
        /*0072*/ 	.short	0x0010
        /*0074*/ 	.byte	0x00, 0xf0, 0x11, 0x00


	//----- nvinfo : EIATTR_KPARAM_INFO
	.align		4
.L_93:
        /*0078*/ 	.byte	0x04, 0x17
        /*007a*/ 	.short	(.L_95 - .L_94)
.L_94:
        /*007c*/ 	.word	0x00000000
        /*0080*/ 	.short	0x0002
        /*0082*/ 	.short	0x000c
        /*0084*/ 	.byte	0x00, 0xf0, 0x11, 0x00


	//----- nvinfo : EIATTR_KPARAM_INFO
	.align		4
.L_95:
        /*0088*/ 	.byte	0x04, 0x17
        /*008a*/ 	.short	(.L_97 - .L_96)
.L_96:
        /*008c*/ 	.word	0x00000000
        /*0090*/ 	.short	0x0001
        /*0092*/ 	.short	0x0008
        /*0094*/ 	.byte	0x00, 0xf0, 0x11, 0x00


	//----- nvinfo : EIATTR_KPARAM_INFO
	.align		4
.L_97:
        /*0098*/ 	.byte	0x04, 0x17
        /*009a*/ 	.short	(.L_99 - .L_98)
.L_98:
        /*009c*/ 	.word	0x00000000
        /*00a0*/ 	.short	0x0000
        /*00a2*/ 	.short	0x0000
        /*00a4*/ 	.byte	0x00, 0xf5, 0x21, 0x00


	//----- nvinfo : EIATTR_SPARSE_MMA_MASK
	.align		4
.L_99:
        /*00a8*/ 	.byte	0x03, 0x50
        /*00aa*/ 	.short	0x0000


	//----- nvinfo : EIATTR_MAXREG_COUNT
	.align		4
        /*00ac*/ 	.byte	0x03, 0x1b
        /*00ae*/ 	.short	0x00ff


	//----- nvinfo : EIATTR_NUM_BARRIERS
	.align		4
        /*00b0*/ 	.byte	0x02, 0x4c
        /*00b2*/ 	.byte	0x01
	.zero		1


	//----- nvinfo : EIATTR_MERCURY_ISA_VERSION
	.align		4
        /*00b4*/ 	.byte	0x03, 0x5f
        /*00b6*/ 	.short	0x0101


	//----- nvinfo : EIATTR_VRC_CTA_INIT_COUNT
	.align		4
        /*00b8*/ 	.byte	0x02, 0x4a
	.zero		1
	.zero		1


	//----- nvinfo : EIATTR_EXIT_INSTR_OFFSETS
	.align		4
        /*00bc*/ 	.byte	0x04, 0x1c
        /*00be*/ 	.short	(.L_101 - .L_100)


	//   ....[0]....
.L_100:
        /*00c0*/ 	.word	0x000015a0


	//   ....[1]....
        /*00c4*/ 	.word	0x000015d0


	//   ....[2]....
        /*00c8*/ 	.word	0x00001640


	//----- nvinfo : EIATTR_CRS_STACK_SIZE
	.align		4
.L_101:
        /*00cc*/ 	.byte	0x04, 0x1e
        /*00ce*/ 	.short	(.L_103 - .L_102)
.L_102:
        /*00d0*/ 	.word	0x00000000


	//----- nvinfo : EIATTR_CBANK_PARAM_SIZE
	.align		4
.L_103:
        /*00d4*/ 	.byte	0x03, 0x19
        /*00d6*/ 	.short	0x0048


	//----- nvinfo : EIATTR_PARAM_CBANK
	.align		4
        /*00d8*/ 	.byte	0x04, 0x0a
        /*00da*/ 	.short	(.L_105 - .L_104)
	.align		4
.L_104:
        /*00dc*/ 	.word	index@(.nv.constant0._Z32conv_bnorm_bwd_mean_batch_kernelPKfiiiS0_S0_S0_S0_fPf)
        /*00e0*/ 	.short	0x0380
        /*00e2*/ 	.short	0x0048


	//----- nvinfo : EIATTR_SW_WAR
	.align		4
.L_105:
        /*00e4*/ 	.byte	0x04, 0x36
        /*00e6*/ 	.short	(.L_107 - .L_106)
.L_106:
        /*00e8*/ 	.word	0x00000008
.L_107:


//--------------------- .nv.info._Z31conv_bnorm_bwd_var_batch_kernelPKfiiiS0_S0_S0_fPf --------------------------
	.section	.nv.info._Z31conv_bnorm_bwd_var_batch_kernelPKfiiiS0_S0_S0_fPf,"",@"SHT_CUDA_INFO"
	.sectionflags	@""
	.align	4


	//----- nvinfo : EIATTR_CUDA_API_VERSION
	.align		4
        /*0000*/ 	.byte	0x04, 0x37
        /*0002*/ 	.short	(.L_109 - .L_108)
.L_108:
        /*0004*/ 	.word	0x00000082


	//----- nvinfo : EIATTR_KPARAM_INFO
	.align		4
.L_109:
        /*0008*/ 	.byte	0x04, 0x17
        /*000a*/ 	.short	(.L_111 - .L_110)
.L_110:
        /*000c*/ 	.word	0x00000000
        /*0010*/ 	.short	0x0008
        /*0012*/ 	.short	0x0038
        /*0014*/ 	.byte	0x00, 0xf5, 0x21, 0x00


	//----- nvinfo : EIATTR_KPARAM_INFO
	.align		4
.L_111:
        /*0018*/ 	.byte	0x04, 0x17
        /*001a*/ 	.short	(.L_113 - .L_112)
.L_112:
        /*001c*/ 	.word	0x00000000
        /*0020*/ 	.short	0x0007
        /*0022*/ 	.short	0x0030
        /*0024*/ 	.byte	0x00, 0xf0, 0x11, 0x00


	//----- nvinfo : EIATTR_KPARAM_INFO
	.align		4
.L_113:
        /*0028*/ 	.byte	0x04, 0x17
        /*002a*/ 	.short	(.L_115 - .L_114)
.L_114:
        /*002c*/ 	.word	0x00000000
        /*0030*/ 	.short	0x0006
        /*0032*/ 	.short	0x0028
        /*0034*/ 	.byte	0x00, 0xf5, 0x21, 0x00


	//----- nvinfo : EIATTR_KPARAM_INFO
	.align		4
.L_115:
        /*0038*/ 	.byte	0x04, 0x17
        /*003a*/ 	.short	(.L_117 - .L_116)
.L_116:
        /*003c*/ 	.word	0x00000000
        /*0040*/ 	.short	0x0005
        /*0042*/ 	.short	0x0020
        /*0044*/ 	.byte	0x00, 0xf5, 0x21, 0x00


	//----- nvinfo : EIATTR_KPARAM_INFO
	.align		4
.L_117:
        /*0048*/ 	.byte	0x04, 0x17
        /*004a*/ 	.short	(.L_119 - .L_118)
.L_118:
        /*004c*/ 	.word	0x00000000
        /*0050*/ 	.short	0x0004
        /*0052*/ 	.short	0x0018
        /*0054*/ 	.byte	0x00, 0xf5, 0x21, 0x00


	//----- nvinfo : EIATTR_KPARAM_INFO
	.align		4
.L_119:
        /*0058*/ 	.byte	0x04, 0x17
        /*005a*/ 	.short	(.L_121 - .L_120)
.L_120:
        /*005c*/ 	.word	0x00000000
        /*0060*/ 	.short	0x0003
        /*0062*/ 	.short	0x0010
        /*0064*/ 	.byte	0x00, 0xf0, 0x11, 0x00


	//----- nvinfo : EIATTR_KPARAM_INFO
	.align		4
.L_121:
        /*0068*/ 	.byte	0x04, 0x17
        /*006a*/ 	.short	(.L_123 - .L_122)
.L_122:
        /*006c*/ 	.word	0x00000000
        /*0070*/ 	.short	0x0002
        /*0072*/ 	.short	0x000c
        /*0074*/ 	.byte	0x00, 0xf0, 0x11, 0x00


	//----- nvinfo : EIATTR_KPARAM_INFO
	.align		4
.L_123:
        /*0078*/ 	.byte	0x04, 0x17
        /*007a*/ 	.short	(.L_125 - .L_124)
.L_124:
        /*007c*/ 	.word	0x00000000
        /*0080*/ 	.short	0x0001
        /*0082*/ 	.short	0x0008
        /*0084*/ 	.byte	0x00, 0xf0, 0x11, 0x00


	//----- nvinfo : EIATTR_KPARAM_INFO
	.align		4
.L_125:
        /*0088*/ 	.byte	0x04, 0x17
        /*008a*/ 	.short	(.L_127 - .L_126)
.L_126:
        /*008c*/ 	.word	0x00000000
        /*0090*/ 	.short	0x0000
        /*0092*/ 	.short	0x0000
        /*0094*/ 	.byte	0x00, 0xf5, 0x21, 0x00


	//----- nvinfo : EIATTR_SPARSE_MMA_MASK
	.align		4
.L_127:
        /*0098*/ 	.byte	0x03, 0x50
        /*009a*/ 	.short	0x0000


	//----- nvinfo : EIATTR_MAXREG_COUNT
	.align		4
        /*009c*/ 	.byte	0x03, 0x1b
        /*009e*/ 	.short	0x00ff


	//----- nvinfo : EIATTR_NUM_BARRIERS
	.align		4
        /*00a0*/ 	.byte	0x02, 0x4c
        /*00a2*/ 	.byte	0x01
	.zero		1


	//----- nvinfo : EIATTR_MERCURY_ISA_VERSION
	.align		4
        /*00a4*/ 	.byte	0x03, 0x5f
        /*00a6*/ 	.short	0x0101


	//----- nvinfo : EIATTR_VRC_CTA_INIT_COUNT
	.align		4
        /*00a8*/ 	.byte	0x02, 0x4a
	.zero		1
	.zero		1


	//----- nvinfo : EIATTR_EXIT_INSTR_OFFSETS
	.align		4
        /*00ac*/ 	.byte	0x04, 0x1c
        /*00ae*/ 	.short	(.L_129 - .L_128)


	//   ....[0]....
.L_128:
        /*00b0*/ 	.word	0x00002250


	//   ....[1]....
        /*00b4*/ 	.word	0x00002290


	//   ....[2]....
        /*00b8*/ 	.word	0x00002300


	//----- nvinfo : EIATTR_CRS_STACK_SIZE
	.align		4
.L_129:
        /*00bc*/ 	.byte	0x04, 0x1e
        /*00be*/ 	.short	(.L_131 - .L_130)
.L_130:
        /*00c0*/ 	.word	0x00000000


	//----- nvinfo : EIATTR_CBANK_PARAM_SIZE
	.align		4
.L_131:
        /*00c4*/ 	.byte	0x03, 0x19
        /*00c6*/ 	.short	0x0040


	//----- nvinfo : EIATTR_PARAM_CBANK
	.align		4
        /*00c8*/ 	.byte	0x04, 0x0a
        /*00ca*/ 	.short	(.L_133 - .L_132)
	.align		4
.L_132:
        /*00cc*/ 	.word	index@(.nv.constant0._Z31conv_bnorm_bwd_var_batch_kernelPKfiiiS0_S0_S0_fPf)
        /*00d0*/ 	.short	0x0380
        /*00d2*/ 	.short	0x0040


	//----- nvinfo : EIATTR_SW_WAR
	.align		4
.L_133:
        /*00d4*/ 	.byte	0x04, 0x36
        /*00d6*/ 	.short	(.L_135 - .L_134)
.L_134:
        /*00d8*/ 	.word	0x00000008
.L_135:


//--------------------- .nv.info._Z36estimate_conv_var_fast2_batch_kernelPKfiiiS0_Pf --------------------------
	.section	.nv.info._Z36estimate_conv_var_fast2_batch_kernelPKfiiiS0_Pf,"",@"SHT_CUDA_INFO"
	.sectionflags	@""
	.align	4


	//----- nvinfo : EIATTR_CUDA_API_VERSION
	.align		4
        /*0000*/ 	.byte	0x04, 0x37
        /*0002*/ 	.short	(.L_137 - .L_136)
.L_136:
        /*0004*/ 	.word	0x00000082


	//----- nvinfo : EIATTR_KPARAM_INFO
	.align		4
.L_137:
        /*0008*/ 	.byte	0x04, 0x17
        /*000a*/ 	.short	(.L_139 - .L_138)
.L_138:
        /*000c*/ 	.word	0x00000000
        /*0010*/ 	.short	0x0005
        /*0012*/ 	.short	0x0020
        /*0014*/ 	.byte	0x00, 0xf5, 0x21, 0x00


	//----- nvinfo : EIATTR_KPARAM_INFO
	.align		4
.L_139:
        /*0018*/ 	.byte	0x04, 0x17
        /*001a*/ 	.short	(.L_141 - .L_140)
.L_140:
        /*001c*/ 	.word	0x00000000
        /*0020*/ 	.short	0x0004
        /*0022*/ 	.short	0x0018
        /*0024*/ 	.byte	0x00, 0xf5, 0x21, 0x00


	//----- nvinfo : EIATTR_KPARAM_INFO
	.align		4
.L_141:
        /*0028*/ 	.byte	0x04, 0x17
        /*002a*/ 	.short	(.L_143 - .L_142)
.L_142:
        /*002c*/ 	.word	0x00000000
        /*0030*/ 	.short	0x0003
        /*0032*/ 	.short	0x0010
        /*0034*/ 	.byte	0x00, 0xf0, 0x11, 0x00


	//----- nvinfo : EIATTR_KPARAM_INFO
	.align		4
.L_143:
        /*0038*/ 	.byte	0x04, 0x17
        /*003a*/ 	.short	(.L_145 - .L_144)
.L_144:
        /*003c*/ 	.word	0x00000000
        /*0040*/ 	.short	0x0002
        /*0042*/ 	.short	0x000c
        /*0044*/ 	.byte	0x00, 0xf0, 0x11, 0x00


	//----- nvinfo : EIATTR_KPARAM_INFO
	.align		4
.L_145:
        /*0048*/ 	.byte	0x04, 0x17
        /*004a*/ 	.short	(.L_147 - .L_146)
.L_146:
        /*004c*/ 	.word	0x00000000
        /*0050*/ 	.short	0x0001
        /*0052*/ 	.short	0x0008
        /*0054*/ 	.byte	0x00, 0xf0, 0x11, 0x00


	//----- nvinfo : EIATTR_KPARAM_INFO
	.align		4
.L_147:
        /*0058*/ 	.byte	0x04, 0x17
        /*005a*/ 	.short	(.L_149 - .L_148)
.L_148:
        /*005c*/ 	.word	0x00000000
        /*0060*/ 	.short	0x0000
        /*0062*/ 	.short	0x0000
        /*0064*/ 	.byte	0x00, 0xf5, 0x21, 0x00


	//----- nvinfo : EIATTR_SPARSE_MMA_MASK
	.align		4
.L_149:
        /*0068*/ 	.byte	0x03, 0x50
        /*006a*/ 	.short	0x0000


	//----- nvinfo : EIATTR_MAXREG_COUNT
	.align		4
        /*006c*/ 	.byte	0x03, 0x1b
        /*006e*/ 	.short	0x00ff


	//----- nvinfo : EIATTR_NUM_BARRIERS
	.align		4
        /*0070*/ 	.byte	0x02, 0x4c
        /*0072*/ 	.byte	0x01
	.zero		1


	//----- nvinfo : EIATTR_MERCURY_ISA_VERSION
	.align		4
        /*0074*/ 	.byte	0x03, 0x5f
        /*0076*/ 	.short	0x0101


	//----- nvinfo : EIATTR_VRC_CTA_INIT_COUNT
	.align		4
        /*0078*/ 	.byte	0x02, 0x4a
	.zero		1
	.zero		1


	//----- nvinfo : EIATTR_EXIT_INSTR_OFFSETS
	.align		4
        /*007c*/ 	.byte	0x04, 0x1c
        /*007e*/ 	.short	(.L_151 - .L_150)


	//   ....[0]....
.L_150:
        /*0080*/ 	.word	0x00000e70


	//   ....[1]....
        /*0084*/ 	.word	0x00000ea0


	//   ....[2]....
        /*0088*/ 	.word	0x00001030


	//----- nvinfo : EIATTR_CRS_STACK_SIZE
	.align		4
.L_151:
        /*008c*/ 	.byte	0x04, 0x1e
        /*008e*/ 	.short	(.L_153 - .L_152)
.L_152:
        /*0090*/ 	.word	0x00000000


	//----- nvinfo : EIATTR_CBANK_PARAM_SIZE
	.align		4
.L_153:
        /*0094*/ 	.byte	0x03, 0x19
        /*0096*/ 	.short	0x0028


	//----- nvinfo : EIATTR_PARAM_CBANK
	.align		4
        /*0098*/ 	.byte	0x04, 0x0a
        /*009a*/ 	.short	(.L_155 - .L_154)
	.align		4
.L_154:
        /*009c*/ 	.word	index@(.nv.constant0._Z36estimate_conv_var_fast2_batch_kernelPKfiiiS0_Pf)
        /*00a0*/ 	.short	0x0380
        /*00a2*/ 	.short	0x0028


	//----- nvinfo : EIATTR_SW_WAR
	.align		4
.L_155:
        /*00a4*/ 	.byte	0x04, 0x36
        /*00a6*/ 	.short	(.L_157 - .L_156)
.L_156:
        /*00a8*/ 	.word	0x00000008
.L_157:


//--------------------- .nv.info._Z37estimate_conv_mean_fast2_batch_kernelPKfiiiPf --------------------------
	.section	.nv.info._Z37estimate_conv_mean_fast2_batch_kernelPKfiiiPf,"",@"SHT_CUDA_INFO"
	.sectionflags	@""
	.align	4


	//----- nvinfo : EIATTR_CUDA_API_VERSION
	.align		4
        /*0000*/ 	.byte	0x04, 0x37
        /*0002*/ 	.short	(.L_159 - .L_158)
.L_158:
        /*0004*/ 	.word	0x00000082


	//----- nvinfo : EIATTR_KPARAM_INFO
	.align		4
.L_159:
        /*0008*/ 	.byte	0x04, 0x17
        /*000a*/ 	.short	(.L_161 - .L_160)
.L_160:
        /*000c*/ 	.word	0x00000000
        /*0010*/ 	.short	0x0004
        /*0012*/ 	.short	0x0018
        /*0014*/ 	.byte	0x00, 0xf5, 0x21, 0x00


	//----- nvinfo : EIATTR_KPARAM_INFO
	.align		4
.L_161:
        /*0018*/ 	.byte	0x04, 0x17
        /*001a*/ 	.short	(.L_163 - .L_162)
.L_162:
        /*001c*/ 	.word	0x00000000
        /*0020*/ 	.short	0x0003
        /*0022*/ 	.short	0x0010
        /*0024*/ 	.byte	0x00, 0xf0, 0x11, 0x00


	//----- nvinfo : EIATTR_KPARAM_INFO
	.align		4
.L_163:
        /*0028*/ 	.byte	0x04, 0x17
        /*002a*/ 	.short	(.L_165 - .L_164)
.L_164:
        /*002c*/ 	.word	0x00000000
        /*0030*/ 	.short	0x0002
        /*0032*/ 	.short	0x000c
        /*0034*/ 	.byte	0x00, 0xf0, 0x11, 0x00


	//----- nvinfo : EIATTR_KPARAM_INFO
	.align		4
.L_165:
        /*0038*/ 	.byte	0x04, 0x17
        /*003a*/ 	.short	(.L_167 - .L_166)
.L_166:
        /*003c*/ 	.word	0x00000000
        /*0040*/ 	.short	0x0001
        /*0042*/ 	.short	0x0008
        /*0044*/ 	.byte	0x00, 0xf0, 0x11, 0x00


	//----- nvinfo : EIATTR_KPARAM_INFO
	.align		4
.L_167:
        /*0048*/ 	.byte	0x04, 0x17
        /*004a*/ 	.short	(.L_169 - .L_168)
.L_168:
        /*004c*/ 	.word	0x00000000
        /*0050*/ 	.short	0x0000
        /*0052*/ 	.short	0x0000
        /*0054*/ 	.byte	0x00, 0xf5, 0x21, 0x00


	//----- nvinfo : EIATTR_SPARSE_MMA_MASK
	.align		4
.L_169:
        /*0058*/ 	.byte	0x03, 0x50
        /*005a*/ 	.short	0x0000


	//----- nvinfo : EIATTR_MAXREG_COUNT
	.align		4
        /*005c*/ 	.byte	0x03, 0x1b
        /*005e*/ 	.short	0x00ff


	//----- nvinfo : EIATTR_NUM_BARRIERS
	.align		4
        /*0060*/ 	.byte	0x02, 0x4c
        /*0062*/ 	.byte	0x01
	.zero		1


	//----- nvinfo : EIATTR_MERCURY_ISA_VERSION
	.align		4
        /*0064*/ 	.byte	0x03, 0x5f
        /*0066*/ 	.short	0x0101


	//----- nvinfo : EIATTR_VRC_CTA_INIT_COUNT
	.align		4
        /*0068*/ 	.byte	0x02, 0x4a
	.zero		1
	.zero		1


	//----- nvinfo : EIATTR_EXIT_INSTR_OFFSETS
	.align		4
        /*006c*/ 	.byte	0x04, 0x1c
        /*006e*/ 	.short	(.L_171 - .L_170)


	//   ....[0]....
.L_170:
        /*0070*/ 	.word	0x00000d30


	//   ....[1]....
        /*0074*/ 	.word	0x00000d60


	//   ....[2]....
        /*0078*/ 	.word	0x00000ed0


	//----- nvinfo : EIATTR_CRS_STACK_SIZE
	.align		4
.L_171:
        /*007c*/ 	.byte	0x04, 0x1e
        /*007e*/ 	.short	(.L_173 - .L_172)
.L_172:
        /*0080*/ 	.word	0x00000000


	//----- nvinfo : EIATTR_CBANK_PARAM_SIZE
	.align		4
.L_173:
        /*0084*/ 	.byte	0x03, 0x19
        /*0086*/ 	.short	0x0020


	//----- nvinfo : EIATTR_PARAM_CBANK
	.align		4
        /*0088*/ 	.byte	0x04, 0x0a
        /*008a*/ 	.short	(.L_175 - .L_174)
	.align		4
.L_174:
        /*008c*/ 	.word	index@(.nv.constant0._Z37estimate_conv_mean_fast2_batch_kernelPKfiiiPf)
        /*0090*/ 	.short	0x0380
        /*0092*/ 	.short	0x0020


	//----- nvinfo : EIATTR_SW_WAR
	.align		4
.L_175:
        /*0094*/ 	.byte	0x04, 0x36
        /*0096*/ 	.short	(.L_177 - .L_176)
.L_176:
        /*0098*/ 	.word	0x00000008
.L_177:


//--------------------- .nv.info._Z43conv_diag_affine_white_var_fwd_batch_kernelPKfiiiS0_S0_fPf --------------------------
	.section	.nv.info._Z43conv_diag_affine_white_var_fwd_batch_kernelPKfiiiS0_S0_fPf,"",@"SHT_CUDA_INFO"
	.sectionflags	@""
	.align	4


	//----- nvinfo : EIATTR_CUDA_API_VERSION
	.align		4
        /*0000*/ 	.byte	0x04, 0x37
        /*0002*/ 	.short	(.L_179 - .L_178)
.L_178:
        /*0004*/ 	.word	0x00000082


	//----- nvinfo : EIATTR_KPARAM_INFO
	.align		4
.L_179:
        /*0008*/ 	.byte	0x04, 0x17
        /*000a*/ 	.short	(.L_181 - .L_180)
.L_180:
        /*000c*/ 	.word	0x00000000
        /*0010*/ 	.short	0x0007
        /*0012*/ 	.short	0x0030
        /*0014*/ 	.byte	0x00, 0xf5, 0x21, 0x00


	//----- nvinfo : EIATTR_KPARAM_INFO
	.align		4
.L_181:
        /*0018*/ 	.byte	0x04, 0x17
        /*001a*/ 	.short	(.L_183 - .L_182)
.L_182:
        /*001c*/ 	.word	0x00000000
        /*0020*/ 	.short	0x0006
        /*0022*/ 	.short	0x0028
        /*0024*/ 	.byte	0x00, 0xf0, 0x11, 0x00


	//----- nvinfo : EIATTR_KPARAM_INFO
	.align		4
.L_183:
        /*0028*/ 	.byte	0x04, 0x17
        /*002a*/ 	.short	(.L_185 - .L_184)
.L_184:
        /*002c*/ 	.word	0x00000000
        /*0030*/ 	.short	0x0005
        /*0032*/ 	.short	0x0020
        /*0034*/ 	.byte	0x00, 0xf5, 0x21, 0x00


	//----- nvinfo : EIATTR_KPARAM_INFO
	.align		4
.L_185:
        /*0038*/ 	.byte	0x04, 0x17
        /*003a*/ 	.short	(.L_187 - .L_186)
.L_186:
        /*003c*/ 	.word	0x00000000
        /*0040*/ 	.short	0x0004
        /*0042*/ 	.short	0x0018
        /*0044*/ 	.byte	0x00, 0xf5, 0x21, 0x00


	//----- nvinfo : EIATTR_KPARAM_INFO
	.align		4
.L_187:
        /*0048*/ 	.byte	0x04, 0x17
        /*004a*/ 	.short	(.L_189 - .L_188)
.L_188:
        /*004c*/ 	.word	0x00000000
        /*0050*/ 	.short	0x0003
        /*0052*/ 	.short	0x0010
        /*0054*/ 	.byte	0x00, 0xf0, 0x11, 0x00


	//----- nvinfo : EIATTR_KPARAM_INFO
	.align		4
.L_189:
        /*0058*/ 	.byte	0x04, 0x17
        /*005a*/ 	.short	(.L_191 - .L_190)
.L_190:
        /*005c*/ 	.word	0x00000000
        /*0060*/ 	.short	0x0002
        /*0062*/ 	.short	0x000c
        /*0064*/ 	.byte	0x00, 0xf0, 0x11, 0x00


	//----- nvinfo : EIATTR_KPARAM_INFO
	.align		4
.L_191:
        /*0068*/ 	.byte	0x04, 0x17
        /*006a*/ 	.short	(.L_193 - .L_192)
.L_192:
        /*006c*/ 	.word	0x00000000
        /*0070*/ 	.short	0x0001
        /*0072*/ 	.short	0x0008
        /*0074*/ 	.byte	0x00, 0xf0, 0x11, 0x00


	//----- nvinfo : EIATTR_KPARAM_INFO
	.align		4
.L_193:
        /*0078*/ 	.byte	0x04, 0x17
        /*007a*/ 	.short	(.L_195 - .L_194)
.L_194:
        /*007c*/ 	.word	0x00000000
        /*0080*/ 	.short	0x0000
        /*0082*/ 	.short	0x0000
        /*0084*/ 	.byte	0x00, 0xf5, 0x21, 0x00


	//----- nvinfo : EIATTR_SPARSE_MMA_MASK
	.align		4
.L_195:
        /*0088*/ 	.byte	0x03, 0x50
        /*008a*/ 	.short	0x0000


	//----- nvinfo : EIATTR_MAXREG_COUNT
	.align		4
        /*008c*/ 	.byte	0x03, 0x1b
        /*008e*/ 	.short	0x00ff


	//----- nvinfo : EIATTR_MERCURY_ISA_VERSION
	.align		4
        /*0090*/ 	.byte	0x03, 0x5f
        /*0092*/ 	.short	0x0101


	//----- nvinfo : EIATTR_VRC_CTA_INIT_COUNT
	.align		4
        /*0094*/ 	.byte	0x02, 0x4a
	.zero		1
	.zero		1


	//----- nvinfo : EIATTR_EXIT_INSTR_OFFSETS
	.align		4
        /*0098*/ 	.byte	0x04, 0x1c
        /*009a*/ 	.short	(.L_197 - .L_196)


	//   ....[0]....
.L_196:
        /*009c*/ 	.word	0x000004d0


	//   ....[1]....
        /*00a0*/ 	.word	0x00000680


	//----- nvinfo : EIATTR_CBANK_PARAM_SIZE
	.align		4
.L_197:
        /*00a4*/ 	.byte	0x03, 0x19
        /*00a6*/ 	.short	0x0038


	//----- nvinfo : EIATTR_PARAM_CBANK
	.align		4
        /*00a8*/ 	.byte	0x04, 0x0a
        /*00aa*/ 	.short	(.L_199 - .L_198)
	.align		4
.L_198:
        /*00ac*/ 	.word	index@(.nv.constant0._Z43conv_diag_affine_white_var_fwd_batch_kernelPKfiiiS0_S0_fPf)
        /*00b0*/ 	.short	0x0380
        /*00b2*/ 	.short	0x0038


	//----- nvinfo : EIATTR_SW_WAR
	.align		4
.L_199:
        /*00b4*/ 	.byte	0x04, 0x36
        /*00b6*/ 	.short	(.L_201 - .L_200)
.L_200:
        /*00b8*/ 	.word	0x00000008
.L_201:


//--------------------- .nv.callgraph             --------------------------
	.section	.nv.callgraph,"",@"SHT_CUDA_CALLGRAPH"
	.align	4
	.sectionentsize	8
	.align		4
        /*0000*/ 	.word	0x00000000
	.align		4
        /*0004*/ 	.word	0xffffffff
	.align		4
        /*0008*/ 	.word	0x00000000
	.align		4
        /*000c*/ 	.word	0xfffffffe
	.align		4
        /*0010*/ 	.word	0x00000000
	.align		4
        /*0014*/ 	.word	0xfffffffd
	.align		4
        /*0018*/ 	.word	0x00000000
	.align		4
        /*001c*/ 	.word	0xfffffffc


//--------------------- .text._Z32conv_bnorm_bwd_data_batch_kernelPKfiiiS0_S0_S0_S0_S0_fPf --------------------------
	.section	.text._Z32conv_bnorm_bwd_data_batch_kernelPKfiiiS0_S0_S0_S0_S0_fPf,"ax",@progbits
	.align	128
        .global         _Z32conv_bnorm_bwd_data_batch_kernelPKfiiiS0_S0_S0_S0_S0_fPf
        .type           _Z32conv_bnorm_bwd_data_batch_kernelPKfiiiS0_S0_S0_S0_S0_fPf,@function
        .size           _Z32conv_bnorm_bwd_data_batch_kernelPKfiiiS0_S0_S0_S0_S0_fPf,(.L_x_117 - _Z32conv_bnorm_bwd_data_batch_kernelPKfiiiS0_S0_S0_S0_S0_fPf)
        .other          _Z32conv_bnorm_bwd_data_batch_kernelPKfiiiS0_S0_S0_S0_S0_fPf,@"STO_CUDA_ENTRY STV_DEFAULT"
_Z32conv_bnorm_bwd_data_batch_kernelPKfiiiS0_S0_S0_S0_S0_fPf:
.text._Z32conv_bnorm_bwd_data_batch_kernelPKfiiiS0_S0_S0_S0_S0_fPf:
[----:B------:R-:W-:Y:S08]  /*0000*/  LDC R1, c[0x0][0x37c] ;  /* 0x0000df00ff017b82 */ /* 0x000ff00000000800 */
[----:B------:R-:W0:Y:S01]  /*0010*/  LDC.64 R2, c[0x0][0x388] ;  /* 0x0000e200ff027b82 */ /* 0x000e220000000a00 */
[----:B------:R-:W1:Y:S07]  /*0020*/  S2R R9, SR_TID.X ;  /* 0x0000000000097919 */ /* 0x000e6e0000002100 */
[----:B------:R-:W1:Y:S08]  /*0030*/  S2UR UR4, SR_CTAID.X ;  /* 0x00000000000479c3 */ /* 0x000e700000002500 */
[----:B------:R-:W1:Y:S01]  /*0040*/  LDC R10, c[0x0][0x360] ;  /* 0x0000d800ff0a7b82 */ /* 0x000e620000000800 */
[----:B0-----:R-:W-:-:S02]  /*0050*/  IMAD.SHL.U32 R0, R3, 0x20, RZ ;  /* 0x0000002003007824 */ /* 0x001fc400078e00ff */
[----:B------:R-:W-:-:S03]  /*0060*/  VIADD R5, R2, 0x1ff ;  /* 0x000001ff02057836 */ /* 0x000fc60000000000 */
[-C--:B------:R-:W-:Y:S02]  /*0070*/  IABS R4, R0.reuse ;  /* 0x0000000000047213 */ /* 0x080fe40000000000 */
[----:B------:R-:W-:Y:S02]  /*0080*/  SHF.R.S32.HI R6, RZ, 0x1f, R5 ;  /* 0x0000001fff067819 */ /* 0x000fe40000011405 */
[----:B------:R-:W0:Y:S01]  /*0090*/  I2F.RP R8, R4 ;  /* 0x0000000400087306 */ /* 0x000e220000209400 */
[----:B------:R-:W-:Y:S02]  /*00a0*/  IABS R14, R0 ;  /* 0x00000000000e7213 */ /* 0x000fe40000000000 */
[----:B------:R-:W-:-:S04]  /*00b0*/  LEA.HI R6, R6, R5, RZ, 0x9 ;  /* 0x0000000506067211 */ /* 0x000fc800078f48ff */
[----:B------:R-:W-:Y:S01]  /*00c0*/  SHF.R.S32.HI R7, RZ, 0x9, R6 ;  /* 0x00000009ff077819 */ /* 0x000fe20000011406 */
[----:B-1----:R-:W-:Y:S01]  /*00d0*/  IMAD R9, R10, UR4, R9 ;  /* 0x000000040a097c24 */ /* 0x002fe2000f8e0209 */
[----:B------:R-:W1:Y:S03]  /*00e0*/  LDCU UR4, c[0x0][0x390] ;  /* 0x00007200ff0477ac */ /* 0x000e660008000800 */
[----:B------:R-:W-:Y:S01]  /*00f0*/  IMAD R6, R7, R0, RZ ;  /* 0x0000000007067224 */ /* 0x000fe200078e02ff */
[----:B------:R-:W-:Y:S01]  /*0100*/  IABS R11, R9 ;  /* 0x00000009000b7213 */ /* 0x000fe20000000000 */
[----:B0-----:R-:W0:Y:S03]  /*0110*/  MUFU.RCP R8, R8 ;  /* 0x0000000800087308 */ /* 0x001e260000001000 */
[----:B------:R-:W-:-:S02]  /*0120*/  IABS R10, R6 ;  /* 0x00000006000a7213 */ /* 0x000fc40000000000 */
[----:B------:R-:W-:-:S03]  /*0130*/  ISETP.NE.AND P5, PT, R6, RZ, PT ;  /* 0x000000ff0600720c */ /* 0x000fc60003fa5270 */
[----:B------:R-:W-:Y:S01]  /*0140*/  I2F.RP R16, R10 ;  /* 0x0000000a00107306 */ /* 0x000fe20000209400 */
[----:B0-----:R-:W-:Y:S02]  /*0150*/  IADD3 R12, PT, PT, R8, 0xffffffe, RZ ;  /* 0x0ffffffe080c7810 */ /* 0x001fe40007ffe0ff */
[----:B------:R-:W-:-:S05]  /*0160*/  IABS R8, R7 ;  /* 0x0000000700087213 */ /* 0x000fca0000000000 */
[----:B------:R0:W2:Y:S08]  /*0170*/  F2I.FTZ.U32.TRUNC.NTZ R13, R12 ;  /* 0x0000000c000d7305 */ /* 0x0000b0000021f000 */
[----:B------:R-:W3:Y:S01]  /*0180*/  I2F.RP R15, R8 ;  /* 0x00000008000f7306 */ /* 0x000ee20000209400 */
[----:B0-----:R-:W-:Y:S02]  /*0190*/  IMAD.MOV.U32 R12, RZ, RZ, RZ ;  /* 0x000000ffff0c7224 */ /* 0x001fe400078e00ff */
[----:B--2---:R-:W-:-:S05]  /*01a0*/  IMAD.MOV R5, RZ, RZ, -R13 ;  /* 0x000000ffff057224 */ /* 0x004fca00078e0a0d */
[----:B------:R-:W0:Y:S01]  /*01b0*/  MUFU.RCP R16, R16 ;  /* 0x0000001000107308 */ /* 0x000e220000001000 */
[----:B------:R-:W-:-:S04]  /*01c0*/  IMAD R5, R5, R4, RZ ;  /* 0x0000000405057224 */ /* 0x000fc800078e02ff */
[----:B------:R-:W-:Y:S01]  /*01d0*/  IMAD.HI.U32 R12, R13, R5, R12 ;  /* 0x000000050d0c7227 */ /* 0x000fe200078e000c */
[----:B------:R-:W-:Y:S02]  /*01e0*/  IADD3 R13, PT, PT, RZ, -R14, RZ ;  /* 0x8000000eff0d7210 */ /* 0x000fe40007ffe0ff */
[----:B---3--:R-:W2:Y:S03]  /*01f0*/  MUFU.RCP R15, R15 ;  /* 0x0000000f000f7308 */ /* 0x008ea60000001000 */
[----:B------:R-:W-:-:S04]  /*0200*/  IMAD.HI.U32 R14, R12, R11, RZ ;  /* 0x0000000b0c0e7227 */ /* 0x000fc800078e00ff */
[----:B------:R-:W-:Y:S01]  /*0210*/  IMAD R13, R14, R13, R11 ;  /* 0x0000000d0e0d7224 */ /* 0x000fe200078e020b */
[----:B0-----:R-:W-:Y:S02]  /*0220*/  IADD3 R12, PT, PT, R16, 0xffffffe, RZ ;  /* 0x0ffffffe100c7810 */ /* 0x001fe40007ffe0ff */
[----:B------:R-:W-:Y:S02]  /*0230*/  IABS R16, R6 ;  /* 0x0000000600107213 */ /* 0x000fe40000000000 */
[----:B------:R-:W-:Y:S01]  /*0240*/  ISETP.GT.U32.AND P1, PT, R4, R13, PT ;  /* 0x0000000d0400720c */ /* 0x000fe20003f24070 */
[----:B--2---:R-:W-:-:S06]  /*0250*/  VIADD R5, R15, 0xffffffe ;  /* 0x0ffffffe0f057836 */ /* 0x004fcc0000000000 */
[----:B------:R-:W0:Y:S06]  /*0260*/  F2I.FTZ.U32.TRUNC.NTZ R5, R5 ;  /* 0x0000000500057305 */ /* 0x000e2c000021f000 */
[----:B------:R-:W-:Y:S02]  /*0270*/  @!P1 IMAD.IADD R13, R13, 0x1, -R4 ;  /* 0x000000010d0d9824 */ /* 0x000fe400078e0a04 */
[----:B------:R-:W-:Y:S01]  /*0280*/  @!P1 VIADD R14, R14, 0x1 ;  /* 0x000000010e0e9836 */ /* 0x000fe20000000000 */
[----:B------:R-:W-:Y:S02]  /*0290*/  ISETP.NE.AND P1, PT, R0, RZ, PT ;  /* 0x000000ff0000720c */ /* 0x000fe40003f25270 */
[----:B------:R-:W-:-:S02]  /*02a0*/  ISETP.GE.U32.AND P0, PT, R13, R4, PT ;  /* 0x000000040d00720c */ /* 0x000fc40003f06070 */
[----:B------:R2:W3:Y:S01]  /*02b0*/  F2I.FTZ.U32.TRUNC.NTZ R13, R12 ;  /* 0x0000000c000d7305 */ /* 0x0004e2000021f000 */
[----:B------:R-:W-:-:S04]  /*02c0*/  LOP3.LUT R4, R9, R0, RZ, 0x3c, !PT ;  /* 0x0000000009047212 */ /* 0x000fc800078e3cff */
[----:B------:R-:W-:Y:S01]  /*02d0*/  ISETP.GE.AND P2, PT, R4, RZ, PT ;  /* 0x000000ff0400720c */ /* 0x000fe20003f46270 */
[----:B------:R-:W-:Y:S02]  /*02e0*/  HFMA2 R4, -RZ, RZ, 0, 0 ;  /* 0x00000000ff047431 */ /* 0x000fe400000001ff */
[----:B0-----:R-:W-:Y:S02]  /*02f0*/  IMAD.MOV R15, RZ, RZ, -R5 ;  /* 0x000000ffff0f7224 */ /* 0x001fe400078e0a05 */
[----:B--2---:R-:W-:Y:S02]  /*0300*/  IMAD.MOV.U32 R12, RZ, RZ, RZ ;  /* 0x000000ffff0c7224 */ /* 0x004fe400078e00ff */
[----:B------:R-:W-:Y:S01]  /*0310*/  IMAD R15, R15, R8, RZ ;  /* 0x000000080f0f7224 */ /* 0x000fe200078e02ff */
[----:B------:R-:W-:Y:S01]  /*0320*/  @P0 IADD3 R14, PT, PT, R14, 0x1, RZ ;  /* 0x000000010e0e0810 */ /* 0x000fe20007ffe0ff */
[----:B---3--:R-:W-:Y:S02]  /*0330*/  IMAD.MOV R17, RZ, RZ, -R13 ;  /* 0x000000ffff117224 */ /* 0x008fe400078e0a0d */
[----:B------:R-:W-:-:S04]  /*0340*/  IMAD.HI.U32 R4, R5, R15, R4 ;  /* 0x0000000f05047227 */ /* 0x000fc800078e0004 */
[----:B------:R-:W-:Y:S02]  /*0350*/  IMAD R5, R17, R10, RZ ;  /* 0x0000000a11057224 */ /* 0x000fe400078e02ff */
[----:B------:R-:W-:Y:S01]  /*0360*/  @!P2 IMAD.MOV R14, RZ, RZ, -R14 ;  /* 0x000000ffff0ea224 */ /* 0x000fe200078e0a0e */
[----:B------:R-:W-:Y:S01]  /*0370*/  @!P1 LOP3.LUT R14, RZ, R0, RZ, 0x33, !PT ;  /* 0x00000000ff0e9212 */ /* 0x000fe200078e33ff */
[----:B------:R-:W-:Y:S01]  /*0380*/  IMAD.HI.U32 R12, R13, R5, R12 ;  /* 0x000000050d0c7227 */ /* 0x000fe200078e000c */
[----:B------:R-:W-:Y:S02]  /*0390*/  IABS R0, R7 ;  /* 0x0000000700007213 */ /* 0x000fe40000000000 */
[----:B------:R-:W-:Y:S02]  /*03a0*/  IABS R15, R14 ;  /* 0x0000000e000f7213 */ /* 0x000fe40000000000 */
[----:B------:R-:W-:Y:S01]  /*03b0*/  IADD3 R5, PT, PT, RZ, -R16, RZ ;  /* 0x80000010ff057210 */ /* 0x000fe20007ffe0ff */
[----:B------:R-:W-:Y:S01]  /*03c0*/  IMAD.HI.U32 R12, R12, R11, RZ ;  /* 0x0000000b0c0c7227 */ /* 0x000fe200078e00ff */
[----:B------:R-:W-:-:S03]  /*03d0*/  ISETP.GE.AND P3, PT, R14, RZ, PT ;  /* 0x000000ff0e00720c */ /* 0x000fc60003f66270 */
[----:B------:R-:W-:Y:S02]  /*03e0*/  IMAD.MOV R0, RZ, RZ, -R0 ;  /* 0x000000ffff007224 */ /* 0x000fe400078e0a00 */
[----:B------:R-:W-:-:S04]  /*03f0*/  IMAD.HI.U32 R4, R4, R15, RZ ;  /* 0x0000000f04047227 */ /* 0x000fc800078e00ff */
[----:B------:R-:W-:Y:S02]  /*0400*/  IMAD R11, R12, R5, R11 ;  /* 0x000000050c0b7224 */ /* 0x000fe400078e020b */
[----:B------:R-:W-:Y:S01]  /*0410*/  IMAD R15, R4, R0, R15 ;  /* 0x00000000040f7224 */ /* 0x000fe200078e020f */
[----:B------:R-:W-:Y:S02]  /*0420*/  LOP3.LUT R0, R9, R6, RZ, 0x3c, !PT ;  /* 0x0000000609007212 */ /* 0x000fe400078e3cff */
[----:B------:R-:W-:Y:S02]  /*0430*/  ISETP.GT.U32.AND P4, PT, R10, R11, PT ;  /* 0x0000000b0a00720c */ /* 0x000fe40003f84070 */
[----:B------:R-:W-:Y:S02]  /*0440*/  ISETP.GT.U32.AND P0, PT, R8, R15, PT ;  /* 0x0000000f0800720c */ /* 0x000fe40003f04070 */
[----:B------:R-:W-:Y:S02]  /*0450*/  ISETP.GE.AND P2, PT, R0, RZ, PT ;  /* 0x000000ff0000720c */ /* 0x000fe40003f46270 */
[----:B------:R-:W-:-:S04]  /*0460*/  SHF.R.S32.HI R0, RZ, 0x1f, R9 ;  /* 0x0000001fff007819 */ /* 0x000fc80000011409 */
[----:B------:R-:W-:-:S03]  /*0470*/  LEA.HI R0, R0, R9, RZ, 0x5 ;  /* 0x0000000900007211 */ /* 0x000fc600078f28ff */
[----:B------:R-:W-:Y:S01]  /*0480*/  @!P4 IMAD.IADD R11, R11, 0x1, -R10 ;  /* 0x000000010b0bc824 */ /* 0x000fe200078e0a0a */
[----:B------:R-:W-:Y:S01]  /*0490*/  @!P4 IADD3 R12, PT, PT, R12, 0x1, RZ ;  /* 0x000000010c0cc810 */ /* 0x000fe20007ffe0ff */
[----:B------:R-:W-:Y:S01]  /*04a0*/  @!P0 IMAD.IADD R15, R15, 0x1, -R8 ;  /* 0x000000010f0f8824 */ /* 0x000fe200078e0a08 */
[----:B------:R-:W-:Y:S02]  /*04b0*/  ISETP.NE.AND P4, PT, R7, RZ, PT ;  /* 0x000000ff0700720c */ /* 0x000fe40003f85270 */
[----:B------:R-:W-:Y:S02]  /*04c0*/  ISETP.GE.U32.AND P0, PT, R11, R10, PT ;  /* 0x0000000a0b00720c */ /* 0x000fe40003f06070 */
[----:B------:R-:W-:Y:S02]  /*04d0*/  ISETP.GT.U32.AND P1, PT, R8, R15, PT ;  /* 0x0000000f0800720c */ /* 0x000fe40003f24070 */
[----:B------:R-:W-:-:S04]  /*04e0*/  LOP3.LUT R16, R0, 0xffffffe0, RZ, 0xc0, !PT ;  /* 0xffffffe000107812 */ /* 0x000fc800078ec0ff */
[----:B------:R-:W-:-:S05]  /*04f0*/  IADD3 R16, PT, PT, R9, -R16, RZ ;  /* 0x8000001009107210 */ /* 0x000fca0007ffe0ff */
[----:B------:R-:W-:Y:S02]  /*0500*/  @P0 VIADD R12, R12, 0x1 ;  /* 0x000000010c0c0836 */ /* 0x000fe40000000000 */
[----:B------:R-:W-:-:S03]  /*0510*/  @!P1 IMAD.IADD R15, R15, 0x1, -R8 ;  /* 0x000000010f0f9824 */ /* 0x000fc600078e0a08 */
[----:B------:R-:W-:Y:S01]  /*0520*/  MOV R4, R12 ;  /* 0x0000000c00047202 */ /* 0x000fe20000000f00 */
[----:B------:R-:W-:Y:S01]  /*0530*/  @!P3 IMAD.MOV R15, RZ, RZ, -R15 ;  /* 0x000000ffff0fb224 */ /* 0x000fe200078e0a0f */
[----:B------:R-:W-:-:S03]  /*0540*/  @!P4 LOP3.LUT R15, RZ, R7, RZ, 0x33, !PT ;  /* 0x00000007ff0fc212 */ /* 0x000fc600078e33ff */
[----:B------:R-:W-:Y:S01]  /*0550*/  @!P2 IMAD.MOV R4, RZ, RZ, -R4 ;  /* 0x000000ffff04a224 */ /* 0x000fe200078e0a04 */
[----:B------:R-:W-:Y:S01]  /*0560*/  @!P5 LOP3.LUT R4, RZ, R6, RZ, 0x33, !PT ;  /* 0x00000006ff04d212 */ /* 0x000fe200078e33ff */
[----:B------:R-:W-:-:S03]  /*0570*/  IMAD R11, R15, 0x200, R16 ;  /* 0x000002000f0b7824 */ /* 0x000fc600078e0210 */
[----:B-1----:R-:W-:-:S04]  /*0580*/  ISETP.GE.AND P0, PT, R4, UR4, PT ;  /* 0x0000000404007c0c */ /* 0x002fc8000bf06270 */
[----:B------:R-:W-:-:S04]  /*0590*/  ISETP.GE.OR P0, PT, R11, R2, P0 ;  /* 0x000000020b00720c */ /* 0x000fc80000706670 */
[----:B------:R-:W-:-:S13]  /*05a0*/  ISETP.LT.OR P0, PT, R3, RZ, P0 ;  /* 0x000000ff0300720c */ /* 0x000fda0000701670 */
[----:B------:R-:W-:Y:S05]  /*05b0*/  @P0 EXIT ;  /* 0x000000000000094d */ /* 0x000fea0003800000 */
[----:B------:R-:W-:Y:S01]  /*05c0*/  IABS R8, R3 ;  /* 0x0000000300087213 */ /* 0x000fe20000000000 */
[----:B------:R-:W0:Y:S01]  /*05d0*/  LDCU.64 UR10, c[0x0][0x358] ;  /* 0x00006b00ff0a77ac */ /* 0x000e220008000a00 */
[----:B------:R-:W-:Y:S02]  /*05e0*/  SHF.R.S32.HI R0, RZ, 0x5, R0 ;  /* 0x00000005ff007819 */ /* 0x000fe40000011400 */
[----:B------:R-:W1:Y:S01]  /*05f0*/  I2F.RP R5, R8 ;  /* 0x0000000800057306 */ /* 0x000e620000209400 */
[----:B------:R-:W-:Y:S02]  /*0600*/  I2FP.F32.S32 R2, R2 ;  /* 0x0000000200027245 */ /* 0x000fe40000201400 */
[----:B------:R-:W-:Y:S02]  /*0610*/  IABS R10, R0 ;  /* 0x00000000000a7213 */ /* 0x000fe40000000000 */
[----:B------:R-:W-:-:S03]  /*0620*/  ISETP.GE.AND P2, PT, R0, RZ, PT ;  /* 0x000000ff0000720c */ /* 0x000fc60003f46270 */
[----:B-1----:R-:W1:Y:S02]  /*0630*/  MUFU.RCP R5, R5 ;  /* 0x0000000500057308 */ /* 0x002e640000001000 */
[----:B-1----:R-:W-:-:S06]  /*0640*/  VIADD R6, R5, 0xffffffe ;  /* 0x0ffffffe05067836 */ /* 0x002fcc0000000000 */
[----:B------:R1:W2:Y:S02]  /*0650*/  F2I.FTZ.U32.TRUNC.NTZ R7, R6 ;  /* 0x0000000600077305 */ /* 0x0002a4000021f000 */
[----:B-1----:R-:W-:Y:S01]  /*0660*/  IMAD.MOV.U32 R6, RZ, RZ, RZ ;  /* 0x000000ffff067224 */ /* 0x002fe200078e00ff */
[----:B--2---:R-:W-:-:S05]  /*0670*/  IADD3 R9, PT, PT, RZ, -R7, RZ ;  /* 0x80000007ff097210 */ /* 0x004fca0007ffe0ff */
[----:B------:R-:W-:-:S04]  /*0680*/  IMAD R9, R9, R8, RZ ;  /* 0x0000000809097224 */ /* 0x000fc800078e02ff */
[----:B------:R-:W-:-:S04]  /*0690*/  IMAD.HI.U32 R7, R7, R9, R6 ;  /* 0x0000000907077227 */ /* 0x000fc800078e0006 */
[----:B------:R-:W-:-:S04]  /*06a0*/  IMAD.MOV.U32 R9, RZ, RZ, R10 ;  /* 0x000000ffff097224 */ /* 0x000fc800078e000a */
[----:B------:R-:W-:-:S05]  /*06b0*/  IMAD.HI.U32 R7, R7, R9, RZ ;  /* 0x0000000907077227 */ /* 0x000fca00078e00ff */
[----:B------:R-:W-:-:S05]  /*06c0*/  IADD3 R7, PT, PT, -R7, RZ, RZ ;  /* 0x000000ff07077210 */ /* 0x000fca0007ffe1ff */
[----:B------:R-:W-:Y:S01]  /*06d0*/  IMAD R5, R8, R7, R9 ;  /* 0x0000000708057224 */ /* 0x000fe200078e0209 */
[----:B------:R-:W-:-:S04]  /*06e0*/  I2FP.F32.S32 R7, UR4 ;  /* 0x0000000400077c45 */ /* 0x000fc80008201400 */
[----:B------:R-:W-:Y:S01]  /*06f0*/  ISETP.GT.U32.AND P0, PT, R8, R5, PT ;  /* 0x000000050800720c */ /* 0x000fe20003f04070 */
[----:B------:R-:W-:-:S04]  /*0700*/  FMUL R2, R2, R7 ;  /* 0x0000000702027220 */ /* 0x000fc80000400000 */
[----:B------:R-:W-:-:S05]  /*0710*/  VIADD R0, R2, 0x1800000 ;  /* 0x0180000002007836 */ /* 0x000fca0000000000 */
[----:B------:R-:W-:-:S03]  /*0720*/  LOP3.LUT R0, R0, 0x7f800000, RZ, 0xc0, !PT ;  /* 0x7f80000000007812 */ /* 0x000fc600078ec0ff */
[----:B------:R-:W-:Y:S01]  /*0730*/  @!P0 IMAD.IADD R5, R5, 0x1, -R8 ;  /* 0x0000000105058824 */ /* 0x000fe200078e0a08 */
[----:B------:R-:W-:-:S04]  /*0740*/  ISETP.NE.AND P0, PT, R3, RZ, PT ;  /* 0x000000ff0300720c */ /* 0x000fc80003f05270 */
[----:B------:R-:W-:-:S13]  /*0750*/  ISETP.GT.U32.AND P1, PT, R8, R5, PT ;  /* 0x000000050800720c */ /* 0x000fda0003f24070 */
[----:B------:R-:W-:Y:S02]  /*0760*/  @!P1 IADD3 R5, PT, PT, R5, -R8, RZ ;  /* 0x8000000805059210 */ /* 0x000fe40007ffe0ff */
[----:B------:R-:W-:-:S03]  /*0770*/  ISETP.GT.U32.AND P1, PT, R0, 0x1ffffff, PT ;  /* 0x01ffffff0000780c */ /* 0x000fc60003f24070 */
[----:B------:R-:W-:Y:S01]  /*0780*/  @!P2 IMAD.MOV R5, RZ, RZ, -R5 ;  /* 0x000000ffff05a224 */ /* 0x000fe200078e0a05 */
[----:B------:R-:W-:-:S09]  /*0790*/  @!P0 LOP3.LUT R5, RZ, R3, RZ, 0x33, !PT ;  /* 0x00000003ff058212 */ /* 0x000fd200078e33ff */
[----:B0-----:R-:W-:Y:S05]  /*07a0*/  @P1 BRA `(.L_x_0) ;  /* 0x0000000000141947 */ /* 0x001fea0003800000 */
[----:B------:R-:W-:Y:S01]  /*07b0*/  IMAD.MOV.U32 R0, RZ, RZ, R2 ;  /* 0x000000ffff007224 */ /* 0x000fe200078e0002 */
[----:B------:R-:W-:-:S07]  /*07c0*/  MOV R2, 0x7e0 ;  /* 0x000007e000027802 */ /* 0x000fce0000000f00 */
[----:B------:R-:W-:Y:S05]  /*07d0*/  CALL.REL.NOINC `($__internal_0_$__cuda_sm20_rcp_rn_f32_slowpath) ;  /* 0x00000008000c7944 */ /* 0x000fea0003c00000 */
[----:B------:R-:W-:Y:S01]  /*07e0*/  MOV R13, R14 ;  /* 0x0000000e000d7202 */ /* 0x000fe20000000f00 */
[----:B------:R-:W-:Y:S06]  /*07f0*/  BRA `(.L_x_1) ;  /* 0x0000000000107947 */ /* 0x000fec0003800000 */
.L_x_0:
[----:B------:R-:W0:Y:S02]  /*0800*/  MUFU.RCP R13, R2 ;  /* 0x00000002000d7308 */ /* 0x000e240000001000 */
[----:B0-----:R-:W-:-:S04]  /*0810*/  FFMA R0, R2, R13, -1 ;  /* 0xbf80000002007423 */ /* 0x001fc8000000000d */
[----:B------:R-:W-:-:S04]  /*0820*/  FADD.FTZ R0, -R0, -RZ ;  /* 0x800000ff00007221 */ /* 0x000fc80000010100 */
[----:B------:R-:W-:-:S07]  /*0830*/  FFMA R13, R13, R0, R13 ;  /* 0x000000000d0d7223 */ /* 0x000fce000000000d */
.L_x_1:
[----:B------:R-:W0:Y:S01]  /*0840*/  LDCU UR4, c[0x0][0x388] ;  /* 0x00007100ff0477ac */ /* 0x000e220008000800 */
[----:B------:R-:W1:Y:S01]  /*0850*/  LDCU UR5, c[0x0][0x390] ;  /* 0x00007200ff0577ac */ /* 0x000e620008000800 */
[----:B0-----:R-:W-:Y:S02]  /*0860*/  UIADD3 UR4, UPT, UPT, UR4, -0x1, URZ ;  /* 0xffffffff04047890 */ /* 0x001fe4000fffe0ff */
[----:B-1----:R-:W-:-:S04]  /*0870*/  UIADD3 UR5, UPT, UPT, UR5, -0x1, URZ ;  /* 0xffffffff05057890 */ /* 0x002fc8000fffe0ff */
[----:B------:R-:W-:Y:S02]  /*0880*/  I2FP.F32.S32 R0, UR4 ;  /* 0x0000000400007c45 */ /* 0x000fe40008201400 */
[----:B------:R-:W-:-:S05]  /*0890*/  I2FP.F32.S32 R3, UR5 ;  /* 0x0000000500037c45 */ /* 0x000fca0008201400 */
[----:B------:R-:W-:-:S04]  /*08a0*/  FMUL R0, R0, R3 ;  /* 0x0000000300007220 */ /* 0x000fc80000400000 */
[----:B------:R-:W-:-:S05]  /*08b0*/  VIADD R2, R0, 0x1800000 ;  /* 0x0180000000027836 */ /* 0x000fca0000000000 */
[----:B------:R-:W-:-:S04]  /*08c0*/  LOP3.LUT R2, R2, 0x7f800000, RZ, 0xc0, !PT ;  /* 0x7f80000002027812 */ /* 0x000fc800078ec0ff */
[----:B------:R-:W-:-:S13]  /*08d0*/  ISETP.GT.U32.AND P0, PT, R2, 0x1ffffff, PT ;  /* 0x01ffffff0200780c */ /* 0x000fda0003f04070 */
[----:B------:R-:W-:Y:S05]  /*08e0*/  @P0 BRA `(.L_x_2) ;  /* 0x00000000000c0947 */ /* 0x000fea0003800000 */
[----:B------:R-:W-:-:S07]  /*08f0*/  MOV R2, 0x910 ;  /* 0x0000091000027802 */ /* 0x000fce0000000f00 */
[----:B------:R-:W-:Y:S05]  /*0900*/  CALL.REL.NOINC `($__internal_0_$__cuda_sm20_rcp_rn_f32_slowpath) ;  /* 0x0000000400c07944 */ /* 0x000fea0003c00000 */
[----:B------:R-:W-:Y:S05]  /*0910*/  BRA `(.L_x_3) ;  /* 0x0000000000107947 */ /* 0x000fea0003800000 */
.L_x_2:
[----:B------:R-:W0:Y:S02]  /*0920*/  MUFU.RCP R3, R0 ;  /* 0x0000000000037308 */ /* 0x000e240000001000 */
[----:B0-----:R-:W-:-:S04]  /*0930*/  FFMA R2, R0, R3, -1 ;  /* 0xbf80000000027423 */ /* 0x001fc80000000003 */
[----:B------:R-:W-:-:S04]  /*0940*/  FADD.FTZ R2, -R2, -RZ ;  /* 0x800000ff02027221 */ /* 0x000fc80000010100 */
[----:B------:R-:W-:-:S07]  /*0950*/  FFMA R14, R3, R2, R3 ;  /* 0x00000002030e7223 */ /* 0x000fce0000000003 */
.L_x_3:
[----:B------:R-:W0:Y:S01]  /*0960*/  LDC.64 R2, c[0x0][0x3b0] ;  /* 0x0000ec00ff027b82 */ /* 0x000e220000000a00 */
[----:B------:R-:W1:Y:S07]  /*0970*/  LDCU UR4, c[0x0][0x3c0] ;  /* 0x00007800ff0477ac */ /* 0x000e6e0008000800 */
[----:B------:R-:W2:Y:S08]  /*0980*/  LDC.64 R18, c[0x0][0x3b8] ;  /* 0x0000ee00ff127b82 */ /* 0x000eb00000000a00 */
[----:B------:R-:W3:Y:S01]  /*0990*/  LDC.64 R8, c[0x0][0x3a8] ;  /* 0x0000ea00ff087b82 */ /* 0x000ee20000000a00 */
[----:B0-----:R-:W-:-:S07]  /*09a0*/  IMAD.WIDE R2, R5, 0x4, R2 ;  /* 0x0000000405027825 */ /* 0x001fce00078e0202 */
[----:B------:R-:W0:Y:S01]  /*09b0*/  LDC.64 R6, c[0x0][0x3a0] ;  /* 0x0000e800ff067b82 */ /* 0x000e220000000a00 */
[----:B------:R4:W1:Y:S01]  /*09c0*/  LDG.E R10, desc[UR10][R2.64] ;  /* 0x0000000a020a7981 */ /* 0x000862000c1e1900 */
[----:B--2---:R-:W-:-:S06]  /*09d0*/  IMAD.WIDE R18, R5, 0x4, R18 ;  /* 0x0000000405127825 */ /* 0x004fcc00078e0212 */
[----:B------:R-:W2:Y:S01]  /*09e0*/  LDG.E R18, desc[UR10][R18.64] ;  /* 0x0000000a12127981 */ /* 0x000ea2000c1e1900 */
[----:B----4-:R-:W4:Y:S01]  /*09f0*/  LDC.64 R2, c[0x0][0x388] ;  /* 0x0000e200ff027b82 */ /* 0x010f220000000a00 */
[----:B---3--:R-:W-:-:S06]  /*0a00*/  IMAD.WIDE R8, R5, 0x4, R8 ;  /* 0x0000000405087825 */ /* 0x008fcc00078e0208 */
[----:B------:R-:W3:Y:S01]  /*0a10*/  LDG.E R8, desc[UR10][R8.64] ;  /* 0x0000000a08087981 */ /* 0x000ee2000c1e1900 */
[----:B------:R-:W-:Y:S01]  /*0a20*/  LOP3.LUT R21, RZ, R16, RZ, 0x33, !PT ;  /* 0x00000010ff157212 */ /* 0x000fe200078e33ff */
[----:B0-----:R-:W-:-:S05]  /*0a30*/  IMAD.WIDE R6, R5, 0x4, R6 ;  /* 0x0000000405067825 */ /* 0x001fca00078e0206 */
[----:B------:R0:W5:Y:S01]  /*0a40*/  LDG.E R0, desc[UR10][R6.64] ;  /* 0x0000000a06007981 */ /* 0x000162000c1e1900 */
[----:B------:R-:W-:Y:S01]  /*0a50*/  BSSY.RECONVERGENT B0, `(.L_x_4) ;  /* 0x000002a000007945 */ /* 0x000fe20003800200 */
[----:B----4-:R-:W-:Y:S02]  /*0a60*/  IMAD R3, R4, R3, R5 ;  /* 0x0000000304037224 */ /* 0x010fe400078e0205 */
[----:B-1----:R-:W-:Y:S01]  /*0a70*/  FADD R17, R10, UR4 ;  /* 0x000000040a117e21 */ /* 0x002fe20008000000 */
[----:B------:R-:W-:-:S04]  /*0a80*/  VIADDMNMX R10, R11, 0x200, R2, PT ;  /* 0x000002000b0a7846 */ /* 0x000fc80003800102 */
[----:B------:R-:W-:Y:S02]  /*0a90*/  FSETP.GEU.AND P0, PT, |R17|, 1.175494350822287508e-38, PT ;  /* 0x008000001100780b */ /* 0x000fe40003f0e200 */
[----:B------:R-:W-:-:S05]  /*0aa0*/  VIADDMNMX R12, R11, 0x20, R10, !PT ;  /* 0x000000200b0c7846 */ /* 0x000fca000780010a */
[----:B------:R-:W-:-:S06]  /*0ab0*/  IMAD.IADD R20, R12, 0x1, R21 ;  /* 0x000000010c147824 */ /* 0x000fcc00078e0215 */
[----:B------:R-:W-:Y:S01]  /*0ac0*/  @!P0 FMUL R17, R17, 16777216 ;  /* 0x4b80000011118820 */ /* 0x000fe20000400000 */
[----:B0-----:R-:W-:-:S03]  /*0ad0*/  LOP3.LUT R6, R20, 0x60, RZ, 0xc0, !PT ;  /* 0x0000006014067812 */ /* 0x001fc600078ec0ff */
[----:B------:R-:W0:Y:S01]  /*0ae0*/  MUFU.RSQ R12, R17 ;  /* 0x00000011000c7308 */ /* 0x000e220000001400 */
[----:B------:R-:W-:Y:S01]  /*0af0*/  ISETP.NE.AND P1, PT, R6, 0x60, PT ;  /* 0x000000600600780c */ /* 0x000fe20003f25270 */
[----:B------:R-:W-:-:S05]  /*0b00*/  IMAD R7, R15, -0x200, R20 ;  /* 0xfffffe000f077824 */ /* 0x000fca00078e0214 */
[----:B------:R-:W-:Y:S01]  /*0b10*/  ISETP.GE.U32.AND P2, PT, R7, 0x60, PT ;  /* 0x000000600700780c */ /* 0x000fe20003f46070 */
[----:B--2---:R-:W-:Y:S01]  /*0b20*/  FADD R7, R18, R18 ;  /* 0x0000001212077221 */ /* 0x004fe20000000000 */
[----:B---3--:R-:W-:-:S03]  /*0b30*/  FMUL R13, R8, R13 ;  /* 0x0000000d080d7220 */ /* 0x008fc60000400000 */
[----:B------:R-:W-:Y:S01]  /*0b40*/  FMUL R14, R7, R14 ;  /* 0x0000000e070e7220 */ /* 0x000fe20000400000 */
[----:B0-----:R-:W-:Y:S01]  /*0b50*/  @!P0 FMUL R12, R12, 4096 ;  /* 0x458000000c0c8820 */ /* 0x001fe20000400000 */
[----:B------:R-:W-:Y:S06]  /*0b60*/  @!P1 BRA `(.L_x_5) ;  /* 0x0000000000609947 */ /* 0x000fec0003800000 */
[----:B------:R-:W0:Y:S01]  /*0b70*/  LDC.64 R4, c[0x0][0x3c8] ;  /* 0x0000f200ff047b82 */ /* 0x000e220000000a00 */
[----:B------:R-:W-:Y:S01]  /*0b80*/  LEA.HI R17, R20, 0x1, RZ, 0x1b ;  /* 0x0000000114117811 */ /* 0x000fe200078fd8ff */
[----:B------:R-:W-:-:S03]  /*0b90*/  IMAD R16, R3, R2, R16 ;  /* 0x0000000203107224 */ /* 0x000fc600078e0210 */
[----:B------:R-:W-:Y:S01]  /*0ba0*/  SHF.L.U32 R18, R17, 0x5, RZ ;  /* 0x0000000511127819 */ /* 0x000fe200000006ff */
[----:B------:R-:W-:Y:S01]  /*0bb0*/  IMAD R15, R15, 0x200, R16 ;  /* 0x000002000f0f7824 */ /* 0x000fe200078e0210 */
[----:B------:R-:W-:Y:S01]  /*0bc0*/  LOP3.LUT R17, R17, 0x3, RZ, 0xc0, !PT ;  /* 0x0000000311117812 */ /* 0x000fe200078ec0ff */
[----:B------:R-:W1:Y:S01]  /*0bd0*/  LDC.64 R6, c[0x0][0x380] ;  /* 0x0000e000ff067b82 */ /* 0x000e620000000a00 */
[----:B------:R-:W-:-:S03]  /*0be0*/  LOP3.LUT R18, R18, 0x60, RZ, 0xc0, !PT ;  /* 0x0000006012127812 */ /* 0x000fc600078ec0ff */
[----:B------:R-:W-:Y:S01]  /*0bf0*/  IMAD.MOV R22, RZ, RZ, -R17 ;  /* 0x000000ffff167224 */ /* 0x000fe200078e0a11 */
[----:B------:R-:W-:-:S03]  /*0c00*/  IADD3 R11, PT, PT, R11, R18, RZ ;  /* 0x000000120b0b7210 */ /* 0x000fc60007ffe0ff */
[----:B------:R-:W2:Y:S04]  /*0c10*/  LDC.64 R8, c[0x0][0x398] ;  /* 0x0000e600ff087b82 */ /* 0x000ea80000000a00 */
.L_x_6:
[----:B-1----:R-:W-:-:S04]  /*0c20*/  IMAD.WIDE R16, R15, 0x4, R6 ;  /* 0x000000040f107825 */ /* 0x002fc800078e0206 */
[C---:B--2---:R-:W-:Y:S02]  /*0c30*/  IMAD.WIDE R18, R15.reuse, 0x4, R8 ;  /* 0x000000040f127825 */ /* 0x044fe400078e0208 */
[----:B------:R-:W2:Y:S04]  /*0c40*/  LDG.E R17, desc[UR10][R16.64] ;  /* 0x0000000a10117981 */ /* 0x000ea8000c1e1900 */
[----:B---3--:R-:W3:Y:S01]  /*0c50*/  LDG.E R18, desc[UR10][R18.64] ;  /* 0x0000000a12127981 */ /* 0x008ee2000c1e1900 */
[----:B0-----:R-:W-:Y:S01]  /*0c60*/  IMAD.WIDE R20, R15, 0x4, R4 ;  /* 0x000000040f147825 */ /* 0x001fe200078e0204 */
[----:B------:R-:W-:-:S03]  /*0c70*/  IADD3 R22, PT, PT, R22, 0x1, RZ ;  /* 0x0000000116167810 */ /* 0x000fc60007ffe0ff */
[----:B------:R-:W-:Y:S01]  /*0c80*/  VIADD R15, R15, 0x20 ;  /* 0x000000200f0f7836 */ /* 0x000fe20000000000 */
[----:B------:R-:W-:Y:S01]  /*0c90*/  ISETP.NE.AND P0, PT, R22, RZ, PT ;  /* 0x000000ff1600720c */ /* 0x000fe20003f05270 */
[----:B--2--5:R-:W-:Y:S01]  /*0ca0*/  FADD R24, -R0, R17 ;  /* 0x0000001100187221 */ /* 0x024fe20000000100 */
[----:B---3--:R-:W-:-:S04]  /*0cb0*/  FFMA R23, R12, R18, R13 ;  /* 0x000000120c177223 */ /* 0x008fc8000000000d */
[----:B------:R-:W-:-:S05]  /*0cc0*/  FFMA R23, R14, R24, R23 ;  /* 0x000000180e177223 */ /* 0x000fca0000000017 */
[----:B------:R3:W-:Y:S02]  /*0cd0*/  STG.E desc[UR10][R20.64], R23 ;  /* 0x0000001714007986 */ /* 0x0007e4000c10190a */
[----:B------:R-:W-:Y:S05]  /*0ce0*/  @P0 BRA `(.L_x_6) ;  /* 0xfffffffc00cc0947 */ /* 0x000fea000383ffff */
.L_x_5:
[----:B------:R-:W-:Y:S05]  /*0cf0*/  BSYNC.RECONVERGENT B0 ;  /* 0x0000000000007941 */ /* 0x000fea0003800200 */
.L_x_4:
[----:B------:R-:W-:Y:S05]  /*0d00*/  @!P2 EXIT ;  /* 0x000000000000a94d */ /* 0x000fea0003800000 */
[----:B------:R-:W0:Y:S01]  /*0d10*/  LDCU.64 UR8, c[0x0][0x398] ;  /* 0x00007300ff0877ac */ /* 0x000e220008000a00 */
[----:B------:R-:W-:Y:S01]  /*0d20*/  IMAD R8, R3, R2, R11 ;  /* 0x0000000203087224 */ /* 0x000fe200078e020b */
[----:B------:R-:W1:Y:S01]  /*0d30*/  LDCU.64 UR6, c[0x0][0x380] ;  /* 0x00007000ff0677ac */ /* 0x000e620008000a00 */
[----:B------:R-:W2:Y:S01]  /*0d40*/  LDCU.64 UR4, c[0x0][0x3c8] ;  /* 0x00007900ff0477ac */ /* 0x000ea20008000a00 */
[----:B0-----:R-:W-:Y:S02]  /*0d50*/  UIADD3 UR8, UP0, UPT, UR8, 0x100, URZ ;  /* 0x0000010008087890 */ /* 0x001fe4000ff1e0ff */
[----:B-1----:R-:W-:Y:S02]  /*0d60*/  UIADD3 UR6, UP1, UPT, UR6, 0x100, URZ ;  /* 0x0000010006067890 */ /* 0x002fe4000ff3e0ff */
[----:B------:R-:W-:Y:S02]  /*0d70*/  UIADD3.X UR9, UPT, UPT, URZ, UR9, URZ, UP0, !UPT ;  /* 0x00000009ff097290 */ /* 0x000fe400087fe4ff */
[----:B--2---:R-:W-:-:S02]  /*0d80*/  UIADD3 UR4, UP2, UPT, UR4, 0x100, URZ ;  /* 0x0000010004047890 */ /* 0x004fc4000ff5e0ff */
[----:B------:R-:W-:Y:S02]  /*0d90*/  UIADD3.X UR7, UPT, UPT, URZ, UR7, URZ, UP1, !UPT ;  /* 0x00000007ff077290 */ /* 0x000fe40008ffe4ff */
[----:B------:R-:W-:-:S12]  /*0da0*/  UIADD3.X UR5, UPT, UPT, URZ, UR5, URZ, UP2, !UPT ;  /* 0x00000005ff057290 */ /* 0x000fd800097fe4ff */
.L_x_7:
[----:B------:R-:W-:Y:S01]  /*0db0*/  MOV R2, UR8 ;  /* 0x0000000800027c02 */ /* 0x000fe20008000f00 */
[----:B------:R-:W-:Y:S01]  /*0dc0*/  IMAD.U32 R3, RZ, RZ, UR9 ;  /* 0x00000009ff037e24 */ /* 0x000fe2000f8e00ff */
[----:B------:R-:W-:Y:S01]  /*0dd0*/  MOV R4, UR6 ;  /* 0x0000000600047c02 */ /* 0x000fe20008000f00 */
[----:B------:R-:W-:Y:S02]  /*0de0*/  IMAD.U32 R5, RZ, RZ, UR7 ;  /* 0x00000007ff057e24 */ /* 0x000fe4000f8e00ff */
[----:B------:R-:W-:-:S04]  /*0df0*/  IMAD.WIDE R2, R8, 0x4, R2 ;  /* 0x0000000408027825 */ /* 0x000fc800078e0202 */
[----:B------:R-:W-:Y:S01]  /*0e00*/  IMAD.WIDE R4, R8, 0x4, R4 ;  /* 0x0000000408047825 */ /* 0x000fe200078e0204 */
[----:B-1----:R-:W2:Y:S04]  /*0e10*/  LDG.E R9, desc[UR10][R2.64+-0x100] ;  /* 0xffff000a02097981 */ /* 0x002ea8000c1e1900 */
[----:B------:R-:W4:Y:S01]  /*0e20*/  LDG.E R15, desc[UR10][R4.64+-0x100] ;  /* 0xffff000a040f7981 */ /* 0x000f22000c1e1900 */
[----:B------:R-:W-:Y:S01]  /*0e30*/  MOV R6, UR4 ;  /* 0x0000000400067c02 */ /* 0x000fe20008000f00 */
[----:B------:R-:W-:-:S04]  /*0e40*/  IMAD.U32 R7, RZ, RZ, UR5 ;  /* 0x00000005ff077e24 */ /* 0x000fc8000f8e00ff */
[----:B------:R-:W-:-:S04]  /*0e50*/  IMAD.WIDE R6, R8, 0x4, R6 ;  /* 0x0000000408067825 */ /* 0x000fc800078e0206 */
[----:B--2---:R-:W-:Y:S01]  /*0e60*/  FFMA R9, R12, R9, R13 ;  /* 0x000000090c097223 */ /* 0x004fe2000000000d */
[----:B----45:R-:W-:-:S04]  /*0e70*/  FADD R15, -R0, R15 ;  /* 0x0000000f000f7221 */ /* 0x030fc80000000100 */
[----:B------:R-:W-:-:S05]  /*0e80*/  FFMA R9, R14, R15, R9 ;  /* 0x0000000f0e097223 */ /* 0x000fca0000000009 */
[----:B------:R0:W-:Y:S04]  /*0e90*/  STG.E desc[UR10][R6.64+-0x100], R9 ;  /* 0xffff000906007986 */ /* 0x0001e8000c10190a */
[----:B------:R-:W2:Y:S04]  /*0ea0*/  LDG.E R15, desc[UR10][R2.64+-0x80] ;  /* 0xffff800a020f7981 */ /* 0x000ea8000c1e1900 */
[----:B------:R-:W4:Y:S01]  /*0eb0*/  LDG.E R17, desc[UR10][R4.64+-0x80] ;  /* 0xffff800a04117981 */ /* 0x000f22000c1e1900 */
[----:B--2---:R-:W-:Y:S01]  /*0ec0*/  FFMA R15, R12, R15, R13 ;  /* 0x0000000f0c0f7223 */ /* 0x004fe2000000000d */
[----:B----4-:R-:W-:-:S04]  /*0ed0*/  FADD R17, -R0, R17 ;  /* 0x0000001100117221 */ /* 0x010fc80000000100 */
        /* <DEDUP_REMOVED lines=8> */
[----:B0-----:R-:W2:Y:S04]  /*0f60*/  LDG.E R9, desc[UR10][R2.64+0x80] ;  /* 0x0000800a02097981 */ /* 0x001ea8000c1e1900 */
[----:B------:R-:W4:Y:S01]  /*0f70*/  LDG.E R19, desc[UR10][R4.64+0x80] ;  /* 0x0000800a04137981 */ /* 0x000f22000c1e1900 */
[----:B------:R-:W-:Y:S01]  /*0f80*/  IADD3 R11, PT, PT, R11, 0x80, RZ ;  /* 0x000000800b0b7810 */ /* 0x000fe20007ffe0ff */
[----:B------:R-:W-:-:S03]  /*0f90*/  VIADD R8, R8, 0x80 ;  /* 0x0000008008087836 */ /* 0x000fc60000000000 */
[----:B------:R-:W-:Y:S01]  /*0fa0*/  ISETP.GE.AND P0, PT, R11, R10, PT ;  /* 0x0000000a0b00720c */ /* 0x000fe20003f06270 */
[----:B--2---:R-:W-:Y:S01]  /*0fb0*/  FFMA R9, R12, R9, R13 ;  /* 0x000000090c097223 */ /* 0x004fe2000000000d */
[----:B----4-:R-:W-:-:S04]  /*0fc0*/  FADD R19, -R0, R19 ;  /* 0x0000001300137221 */ /* 0x010fc80000000100 */
[----:B------:R-:W-:-:S05]  /*0fd0*/  FFMA R9, R14, R19, R9 ;  /* 0x000000130e097223 */ /* 0x000fca0000000009 */
[----:B------:R1:W-:Y:S02]  /*0fe0*/  STG.E desc[UR10][R6.64+0x80], R9 ;  /* 0x0000800906007986 */ /* 0x0003e4000c10190a */
[----:B------:R-:W-:Y:S05]  /*0ff0*/  @!P0 BRA `(.L_x_7) ;  /* 0xfffffffc006c8947 */ /* 0x000fea000383ffff */
[----:B------:R-:W-:Y:S05]  /*1000*/  EXIT ;  /* 0x000000000000794d */ /* 0x000fea0003800000 */
        .weak           $__internal_0_$__cuda_sm20_rcp_rn_f32_slowpath
        .type           $__internal_0_$__cuda_sm20_rcp_rn_f32_slowpath,@function
        .size           $__internal_0_$__cuda_sm20_rcp_rn_f32_slowpath,(.L_x_117 - $__internal_0_$__cuda_sm20_rcp_rn_f32_slowpath)
$__internal_0_$__cuda_sm20_rcp_rn_f32_slowpath:
[----:B------:R-:W-:-:S04]  /*1010*/  SHF.L.U32 R3, R0, 0x1, RZ ;  /* 0x0000000100037819 */ /* 0x000fc800000006ff */
[----:B------:R-:W-:-:S04]  /*1020*/  SHF.R.U32.HI R10, RZ, 0x18, R3 ;  /* 0x00000018ff0a7819 */ /* 0x000fc80000011603 */
[----:B------:R-:W-:-:S13]  /*1030*/  ISETP.NE.U32.AND P0, PT, R10, RZ, PT ;  /* 0x000000ff0a00720c */ /* 0x000fda0003f05070 */
[----:B------:R-:W-:Y:S05]  /*1040*/  @P0 BRA `(.L_x_8) ;  /* 0x00000000002c0947 */ /* 0x000fea0003800000 */
[----:B------:R-:W-:-:S05]  /*1050*/  IMAD.SHL.U32 R3, R0, 0x2, RZ ;  /* 0x0000000200037824 */ /* 0x000fca00078e00ff */
[----:B------:R-:W-:-:S13]  /*1060*/  ISETP.NE.AND P0, PT, R3, RZ, PT ;  /* 0x000000ff0300720c */ /* 0x000fda0003f05270 */
[----:B------:R2:W3:Y:S01]  /*1070*/  @!P0 MUFU.RCP R3, R0 ;  /* 0x0000000000038308 */ /* 0x0004e20000001000 */
[----:B------:R-:W-:Y:S05]  /*1080*/  @!P0 BRA `(.L_x_9) ;  /* 0x0000000000a48947 */ /* 0x000fea0003800000 */
[----:B------:R-:W-:-:S04]  /*1090*/  FFMA R6, R0, 1.84467440737095516160e+19, RZ ;  /* 0x5f80000000067823 */ /* 0x000fc800000000ff */
[----:B---3--:R-:W2:Y:S02]  /*10a0*/  MUFU.RCP R3, R6 ;  /* 0x0000000600037308 */ /* 0x008ea40000001000 */
[----:B--2---:R-:W-:-:S04]  /*10b0*/  FFMA R0, R6, R3, -1 ;  /* 0xbf80000006007423 */ /* 0x004fc80000000003 */
[----:B------:R-:W-:-:S04]  /*10c0*/  FADD.FTZ R0, -R0, -RZ ;  /* 0x800000ff00007221 */ /* 0x000fc80000010100 */
[----:B------:R-:W-:-:S04]  /*10d0*/  FFMA R0, R3, R0, R3 ;  /* 0x0000000003007223 */ /* 0x000fc80000000003 */
[----:B------:R-:W-:Y:S01]  /*10e0*/  FFMA R3, R0, 1.84467440737095516160e+19, RZ ;  /* 0x5f80000000037823 */ /* 0x000fe200000000ff */
[----:B------:R-:W-:Y:S06]  /*10f0*/  BRA `(.L_x_9) ;  /* 0x0000000000887947 */ /* 0x000fec0003800000 */
.L_x_8:
[----:B------:R-:W-:-:S04]  /*1100*/  IADD3 R12, PT, PT, R10, -0xfd, RZ ;  /* 0xffffff030a0c7810 */ /* 0x000fc80007ffe0ff */
[----:B------:R-:W-:-:S13]  /*1110*/  ISETP.GT.U32.AND P0, PT, R12, 0x1, PT ;  /* 0x000000010c00780c */ /* 0x000fda0003f04070 */
[----:B------:R-:W-:Y:S05]  /*1120*/  @P0 BRA `(.L_x_10) ;  /* 0x0000000000780947 */ /* 0x000fea0003800000 */
[----:B------:R-:W-:Y:S01]  /*1130*/  LOP3.LUT R3, R0, 0x7fffff, RZ, 0xc0, !PT ;  /* 0x007fffff00037812 */ /* 0x000fe200078ec0ff */
[----:B------:R-:W-:-:S03]  /*1140*/  IMAD.MOV.U32 R9, RZ, RZ, 0x3 ;  /* 0x00000003ff097424 */ /* 0x000fc600078e00ff */
[----:B------:R-:W-:Y:S02]  /*1150*/  LOP3.LUT R3, R3, 0x3f800000, RZ, 0xfc, !PT ;  /* 0x3f80000003037812 */ /* 0x000fe400078efcff */
[----:B------:R-:W-:Y:S02]  /*1160*/  SHF.L.U32 R9, R9, R12, RZ ;  /* 0x0000000c09097219 */ /* 0x000fe400000006ff */
[----:B------:R-:W0:Y:S02]  /*1170*/  MUFU.RCP R6, R3 ;  /* 0x0000000300067308 */ /* 0x000e240000001000 */
[----:B0-----:R-:W-:-:S04]  /*1180*/  FFMA R7, R3, R6, -1 ;  /* 0xbf80000003077423 */ /* 0x001fc80000000006 */
[----:B------:R-:W-:-:S04]  /*1190*/  FADD.FTZ R7, -R7, -RZ ;  /* 0x800000ff07077221 */ /* 0x000fc80000010100 */
[CCC-:B------:R-:W-:Y:S01]  /*11a0*/  FFMA.RM R8, R6.reuse, R7.reuse, R6.reuse ;  /* 0x0000000706087223 */ /* 0x1c0fe20000004006 */
[----:B------:R-:W-:-:S04]  /*11b0*/  FFMA.RP R7, R6, R7, R6 ;  /* 0x0000000706077223 */ /* 0x000fc80000008006 */
[C---:B------:R-:W-:Y:S02]  /*11c0*/  LOP3.LUT R6, R8.reuse, 0x7fffff, RZ, 0xc0, !PT ;  /* 0x007fffff08067812 */ /* 0x040fe400078ec0ff */
[----:B------:R-:W-:Y:S02]  /*11d0*/  FSETP.NEU.FTZ.AND P0, PT, R8, R7, PT ;  /* 0x000000070800720b */ /* 0x000fe40003f1d000 */
[----:B------:R-:W-:Y:S02]  /*11e0*/  LOP3.LUT R6, R6, 0x800000, RZ, 0xfc, !PT ;  /* 0x0080000006067812 */ /* 0x000fe400078efcff */
[----:B------:R-:W-:Y:S02]  /*11f0*/  SEL R7, RZ, 0xffffffff, !P0 ;  /* 0xffffffffff077807 */ /* 0x000fe40004000000 */
[----:B------:R-:W-:Y:S02]  /*1200*/  LOP3.LUT R9, R9, R6, RZ, 0xc0, !PT ;  /* 0x0000000609097212 */ /* 0x000fe400078ec0ff */
[----:B------:R-:W-:-:S02]  /*1210*/  IADD3 R7, PT, PT, -R7, RZ, RZ ;  /* 0x000000ff07077210 */ /* 0x000fc40007ffe1ff */
[-C--:B------:R-:W-:Y:S02]  /*1220*/  SHF.R.U32.HI R9, RZ, R12.reuse, R9 ;  /* 0x0000000cff097219 */ /* 0x080fe40000011609 */
[----:B------:R-:W-:Y:S02]  /*1230*/  LOP3.LUT P1, RZ, R7, R12, R6, 0xf8, !PT ;  /* 0x0000000c07ff7212 */ /* 0x000fe4000782f806 */
[C---:B------:R-:W-:Y:S02]  /*1240*/  LOP3.LUT P0, RZ, R9.reuse, 0x1, RZ, 0xc0, !PT ;  /* 0x0000000109ff7812 */ /* 0x040fe4000780c0ff */
[----:B------:R-:W-:-:S04]  /*1250*/  LOP3.LUT P2, RZ, R9, 0x2, RZ, 0xc0, !PT ;  /* 0x0000000209ff7812 */ /* 0x000fc8000784c0ff */
[----:B------:R-:W-:Y:S02]  /*1260*/  PLOP3.LUT P0, PT, P0, P1, P2, 0xe0, 0x0 ;  /* 0x000000000000781c */ /* 0x000fe40000703c20 */
[----:B------:R-:W-:Y:S02]  /*1270*/  LOP3.LUT P1, RZ, R0, 0x7fffff, RZ, 0xc0, !PT ;  /* 0x007fffff00ff7812 */ /* 0x000fe4000782c0ff */
[----:B------:R-:W-:-:S05]  /*1280*/  SEL R3, RZ, 0x1, !P0 ;  /* 0x00000001ff037807 */ /* 0x000fca0004000000 */
[----:B------:R-:W-:-:S05]  /*1290*/  IMAD.MOV R3, RZ, RZ, -R3 ;  /* 0x000000ffff037224 */ /* 0x000fca00078e0a03 */
[----:B------:R-:W-:Y:S02]  /*12a0*/  ISETP.GE.AND P0, PT, R3, RZ, PT ;  /* 0x000000ff0300720c */ /* 0x000fe40003f06270 */
[----:B------:R-:W-:-:S04]  /*12b0*/  IADD3 R3, PT, PT, R10, -0xfc, RZ ;  /* 0xffffff040a037810 */ /* 0x000fc80007ffe0ff */
[----:B------:R-:W-:-:S07]  /*12c0*/  SHF.R.U32.HI R3, RZ, R3, R6 ;  /* 0x00000003ff037219 */ /* 0x000fce0000011606 */
[----:B------:R-:W-:-:S05]  /*12d0*/  @!P0 VIADD R3, R3, 0x1 ;  /* 0x0000000103038836 */ /* 0x000fca0000000000 */
[----:B------:R-:W-:-:S04]  /*12e0*/  @!P1 SHF.L.U32 R3, R3, 0x1, RZ ;  /* 0x0000000103039819 */ /* 0x000fc800000006ff */
[----:B------:R-:W-:Y:S01]  /*12f0*/  LOP3.LUT R3, R3, 0x80000000, R0, 0xf8, !PT ;  /* 0x8000000003037812 */ /* 0x000fe200078ef800 */
[----:B------:R-:W-:Y:S06]  /*1300*/  BRA `(.L_x_9) ;  /* 0x0000000000047947 */ /* 0x000fec0003800000 */
.L_x_10:
[----:B------:R0:W1:Y:S02]  /*1310*/  MUFU.RCP R3, R0 ;  /* 0x0000000000037308 */ /* 0x0000640000001000 */
.L_x_9:
[----:B-1-3--:R-:W-:Y:S02]  /*1320*/  IMAD.MOV.U32 R14, RZ, RZ, R3 ;  /* 0x000000ffff0e7224 */ /* 0x00afe400078e0003 */
[----:B------:R-:W-:-:S04]  /*1330*/  HFMA2 R3, -RZ, RZ, 0, 0 ;  /* 0x00000000ff037431 */ /* 0x000fc800000001ff */
[----:B0-2---:R-:W-:Y:S05]  /*1340*/  RET.REL.NODEC R2 `(_Z32conv_bnorm_bwd_data_batch_kernelPKfiiiS0_S0_S0_S0_S0_fPf) ;  /* 0xffffffec022c7950 */ /* 0x005fea0003c3ffff */
.L_x_11:
[----:B------:R-:W-:-:S00]  /*1350*/  BRA `(.L_x_11) ;  /* 0xfffffffc00fc7947 */ /* 0x000fc0000383ffff */
[----:B------:R-:W-:-:S00]  /*1360*/  NOP ;  /* 0x0000000000007918 */ /* 0x000fc00000000000 */
        /* <DEDUP_REMOVED lines=9> */
.L_x_117:


//--------------------- .text._Z32conv_bnorm_bwd_mean_batch_kernelPKfiiiS0_S0_S0_S0_fPf --------------------------
	.section	.text._Z32conv_bnorm_bwd_mean_batch_kernelPKfiiiS0_S0_S0_S0_fPf,"ax",@progbits
	.align	128
        .global         _Z32conv_bnorm_bwd_mean_batch_kernelPKfiiiS0_S0_S0_S0_fPf
        .type           _Z32conv_bnorm_bwd_mean_batch_kernelPKfiiiS0_S0_S0_S0_fPf,@function
        .size           _Z32conv_bnorm_bwd_mean_batch_kernelPKfiiiS0_S0_S0_S0_fPf,(.L_x_118 - _Z32conv_bnorm_bwd_mean_batch_kernelPKfiiiS0_S0_S0_S0_fPf)
        .other          _Z32conv_bnorm_bwd_mean_batch_kernelPKfiiiS0_S0_S0_S0_fPf,@"STO_CUDA_ENTRY STV_DEFAULT"
_Z32conv_bnorm_bwd_mean_batch_kernelPKfiiiS0_S0_S0_S0_fPf:
.text._Z32conv_bnorm_bwd_mean_batch_kernelPKfiiiS0_S0_S0_S0_fPf:
[----:B------:R-:W-:Y:S01]  /*0000*/  LDC R1, c[0x0][0x37c] ;  /* 0x0000df00ff017b82 */ /* 0x000fe20000000800 */
[----:B------:R-:W0:Y:S01]  /*0010*/  LDCU UR4, c[0x0][0x38c] ;  /* 0x00007180ff0477ac */ /* 0x000e220008000800 */
[----:B------:R-:W1:Y:S06]  /*0020*/  S2R R3, SR_TID.X ;  /* 0x0000000000037919 */ /* 0x000e6c0000002100 */
[----:B------:R-:W1:Y:S01]  /*0030*/  LDC R12, c[0x0][0x360] ;  /* 0x0000d800ff0c7b82 */ /* 0x000e620000000800 */
[----:B------:R-:W-:Y:S01]  /*0040*/  BSSY.RECONVERGENT B0, `(.L_x_12) ;  /* 0x0000135000007945 */ /* 0x000fe20003800200 */
[----:B------:R-:W2:Y:S01]  /*0050*/  LDCU UR8, c[0x0][0x390] ;  /* 0x00007200ff0877ac */ /* 0x000ea20008000800 */
[----:B------:R-:W3:Y:S05]  /*0060*/  LDCU.64 UR6, c[0x0][0x358] ;  /* 0x00006b00ff0677ac */ /* 0x000eea0008000a00 */
[----:B------:R-:W-:Y:S01]  /*0070*/  S2UR UR5, SR_CgaCtaId ;  /* 0x00000000000579c3 */ /* 0x000fe20000008800 */
[----:B0-----:R-:W-:Y:S01]  /*0080*/  MOV R0, UR4 ;  /* 0x0000000400007c02 */ /* 0x001fe20008000f00 */
[----:B------:R-:W0:Y:S03]  /*0090*/  LDCU UR4, c[0x0][0x388] ;  /* 0x00007100ff0477ac */ /* 0x000e260008000800 */
[----:B------:R-:W-:-:S02]  /*00a0*/  SHF.L.U32 R8, R0, 0x5, RZ ;  /* 0x0000000500087819 */ /* 0x000fc400000006ff */
[----:B------:R-:W-:Y:S02]  /*00b0*/  IABS R11, R0 ;  /* 0x00000000000b7213 */ /* 0x000fe40000000000 */
[-C--:B------:R-:W-:Y:S02]  /*00c0*/  IABS R6, R8.reuse ;  /* 0x0000000800067213 */ /* 0x080fe40000000000 */
[----:B------:R-:W-:Y:S02]  /*00d0*/  IABS R19, R8 ;  /* 0x0000000800137213 */ /* 0x000fe40000000000 */
[----:B------:R-:W4:Y:S01]  /*00e0*/  I2F.RP R7, R6 ;  /* 0x0000000600077306 */ /* 0x000f220000209400 */
[----:B------:R-:W-:Y:S02]  /*00f0*/  ISETP.NE.AND P1, PT, R8, RZ, PT ;  /* 0x000000ff0800720c */ /* 0x000fe40003f25270 */
[----:B------:R-:W-:Y:S02]  /*0100*/  IMAD.MOV R19, RZ, RZ, -R19 ;  /* 0x000000ffff137224 */ /* 0x000fe400078e0a13 */
[----:B0-----:R-:W-:Y:S01]  /*0110*/  IMAD.U32 R2, RZ, RZ, UR4 ;  /* 0x00000004ff027e24 */ /* 0x001fe2000f8e00ff */
[----:B------:R-:W1:Y:S04]  /*0120*/  S2UR UR4, SR_CTAID.X ;  /* 0x00000000000479c3 */ /* 0x000e680000002500 */
[----:B------:R-:W-:Y:S01]  /*0130*/  IADD3 R9, PT, PT, R2, 0x1ff, RZ ;  /* 0x000001ff02097810 */ /* 0x000fe20007ffe0ff */
[----:B----4-:R-:W0:Y:S03]  /*0140*/  MUFU.RCP R7, R7 ;  /* 0x0000000700077308 */ /* 0x010e260000001000 */
[----:B------:R-:W-:-:S04]  /*0150*/  SHF.R.S32.HI R10, RZ, 0x1f, R9 ;  /* 0x0000001fff0a7819 */ /* 0x000fc80000011409 */
[----:B------:R-:W-:Y:S01]  /*0160*/  LEA.HI R13, R10, R9, RZ, 0x9 ;  /* 0x000000090a0d7211 */ /* 0x000fe200078f48ff */
[----:B------:R-:W-:-:S03]  /*0170*/  IMAD.MOV.U32 R10, RZ, RZ, R11 ;  /* 0x000000ffff0a7224 */ /* 0x000fc600078e000b */
[----:B------:R-:W-:Y:S01]  /*0180*/  SHF.R.S32.HI R13, RZ, 0x9, R13 ;  /* 0x00000009ff0d7819 */ /* 0x000fe2000001140d */
[----:B------:R-:W-:Y:S03]  /*0190*/  I2F.RP R9, R10 ;  /* 0x0000000a00097306 */ /* 0x000fe60000209400 */
[-C--:B------:R-:W-:Y:S01]  /*01a0*/  IABS R15, R13.reuse ;  /* 0x0000000d000f7213 */ /* 0x080fe20000000000 */
[----:B------:R-:W-:Y:S01]  /*01b0*/  IMAD R11, R8, R13, RZ ;  /* 0x0000000d080b7224 */ /* 0x000fe200078e02ff */
[----:B0-----:R-:W-:Y:S01]  /*01c0*/  IADD3 R4, PT, PT, R7, 0xffffffe, RZ ;  /* 0x0ffffffe07047810 */ /* 0x001fe20007ffe0ff */
[----:B-1----:R-:W-:Y:S02]  /*01d0*/  IMAD R12, R12, UR4, R3 ;  /* 0x000000040c0c7c24 */ /* 0x002fe4000f8e0203 */
[----:B------:R-:W0:Y:S01]  /*01e0*/  I2F.RP R7, R15 ;  /* 0x0000000f00077306 */ /* 0x000e220000209400 */
[----:B------:R-:W-:Y:S01]  /*01f0*/  IABS R14, R11 ;  /* 0x0000000b000e7213 */ /* 0x000fe20000000000 */
[----:B------:R-:W-:Y:S01]  /*0200*/  UMOV UR4, 0x400 ;  /* 0x0000040000047882 */ /* 0x000fe20000000000 */
[----:B------:R-:W-:Y:S01]  /*0210*/  IABS R16, R12 ;  /* 0x0000000c00107213 */ /* 0x000fe20000000000 */
[----:B------:R-:W-:-:S04]  /*0220*/  ULEA UR4, UR5, UR4, 0x18 ;  /* 0x0000000405047291 */ /* 0x000fc8000f8ec0ff */
[----:B------:R1:W4:Y:S08]  /*0230*/  F2I.FTZ.U32.TRUNC.NTZ R5, R4 ;  /* 0x0000000400057305 */ /* 0x000330000021f000 */
[----:B0-----:R-:W0:Y:S01]  /*0240*/  MUFU.RCP R7, R7 ;  /* 0x0000000700077308 */ /* 0x001e220000001000 */
[----:B-1----:R-:W-:Y:S01]  /*0250*/  HFMA2 R4, -RZ, RZ, 0, 0 ;  /* 0x00000000ff047431 */ /* 0x002fe200000001ff */
[----:B----4-:R-:W-:-:S06]  /*0260*/  IADD3 R17, PT, PT, RZ, -R5, RZ ;  /* 0x80000005ff117210 */ /* 0x010fcc0007ffe0ff */
[----:B------:R-:W1:Y:S01]  /*0270*/  I2F.RP R18, R14 ;  /* 0x0000000e00127306 */ /* 0x000e620000209400 */
[----:B------:R-:W-:-:S04]  /*0280*/  IMAD R17, R17, R6, RZ ;  /* 0x0000000611117224 */ /* 0x000fc800078e02ff */
[----:B------:R-:W-:-:S03]  /*0290*/  IMAD.HI.U32 R5, R5, R17, R4 ;  /* 0x0000001105057227 */ /* 0x000fc600078e0004 */
[----:B------:R-:W4:Y:S01]  /*02a0*/  MUFU.RCP R9, R9 ;  /* 0x0000000900097308 */ /* 0x000f220000001000 */
[----:B------:R-:W-:Y:S02]  /*02b0*/  LOP3.LUT R4, R12, R8, RZ, 0x3c, !PT ;  /* 0x000000080c047212 */ /* 0x000fe400078e3cff */
[----:B------:R-:W-:Y:S01]  /*02c0*/  IMAD.HI.U32 R17, R5, R16, RZ ;  /* 0x0000001005117227 */ /* 0x000fe200078e00ff */
[----:B0-----:R-:W-:-:S04]  /*02d0*/  IADD3 R5, PT, PT, R7, 0xffffffe, RZ ;  /* 0x0ffffffe07057810 */ /* 0x001fc80007ffe0ff */
[----:B-1----:R-:W0:Y:S01]  /*02e0*/  MUFU.RCP R18, R18 ;  /* 0x0000001200127308 */ /* 0x002e220000001000 */
[----:B------:R-:W-:Y:S01]  /*02f0*/  IMAD R19, R17, R19, R16 ;  /* 0x0000001311137224 */ /* 0x000fe200078e0210 */
[----:B------:R-:W-:-:S04]  /*0300*/  ISETP.GE.AND P3, PT, R4, RZ, PT ;  /* 0x000000ff0400720c */ /* 0x000fc80003f66270 */
[----:B------:R-:W-:Y:S02]  /*0310*/  ISETP.GT.U32.AND P2, PT, R6, R19, PT ;  /* 0x000000130600720c */ /* 0x000fe40003f44070 */
[----:B------:R-:W1:Y:S01]  /*0320*/  F2I.FTZ.U32.TRUNC.NTZ R5, R5 ;  /* 0x0000000500057305 */ /* 0x000e62000021f000 */
[----:B----4-:R-:W-:-:S07]  /*0330*/  IADD3 R9, PT, PT, R9, 0xffffffe, RZ ;  /* 0x0ffffffe09097810 */ /* 0x010fce0007ffe0ff */
[----:B------:R-:W-:Y:S01]  /*0340*/  F2I.FTZ.U32.TRUNC.NTZ R9, R9 ;  /* 0x0000000900097305 */ /* 0x000fe2000021f000 */
[----:B0-----:R-:W-:Y:S02]  /*0350*/  IADD3 R7, PT, PT, R18, 0xffffffe, RZ ;  /* 0x0ffffffe12077810 */ /* 0x001fe40007ffe0ff */
[----:B------:R-:W-:Y:S02]  /*0360*/  @!P2 IMAD.IADD R19, R19, 0x1, -R6 ;  /* 0x000000011313a824 */ /* 0x000fe400078e0a06 */
[----:B------:R-:W-:-:S03]  /*0370*/  @!P2 VIADD R17, R17, 0x1 ;  /* 0x000000011111a836 */ /* 0x000fc60000000000 */
[----:B------:R-:W-:Y:S01]  /*0380*/  ISETP.GE.U32.AND P0, PT, R19, R6, PT ;  /* 0x000000061300720c */ /* 0x000fe20003f06070 */
[----:B------:R-:W0:Y:S01]  /*0390*/  F2I.FTZ.U32.TRUNC.NTZ R7, R7 ;  /* 0x0000000700077305 */ /* 0x000e22000021f000 */
[----:B-1----:R-:W-:-:S04]  /*03a0*/  IADD3 R6, PT, PT, RZ, -R5, RZ ;  /* 0x80000005ff067210 */ /* 0x002fc80007ffe0ff */
[----:B------:R-:W-:Y:S01]  /*03b0*/  MOV R4, R6 ;  /* 0x0000000600047202 */ /* 0x000fe20000000f00 */
[----:B------:R-:W-:-:S04]  /*03c0*/  IMAD.MOV.U32 R6, RZ, RZ, RZ ;  /* 0x000000ffff067224 */ /* 0x000fc800078e00ff */
[----:B------:R-:W-:Y:S02]  /*03d0*/  IMAD R19, R4, R15, RZ ;  /* 0x0000000f04137224 */ /* 0x000fe400078e02ff */
[----:B------:R-:W-:Y:S02]  /*03e0*/  HFMA2 R4, -RZ, RZ, 0, 0 ;  /* 0x00000000ff047431 */ /* 0x000fe400000001ff */
[----:B------:R-:W-:Y:S01]  /*03f0*/  @P0 VIADD R17, R17, 0x1 ;  /* 0x0000000111110836 */ /* 0x000fe20000000000 */
[----:B0-----:R-:W-:-:S04]  /*0400*/  IADD3 R21, PT, PT, RZ, -R7, RZ ;  /* 0x80000007ff157210 */ /* 0x001fc80007ffe0ff */
[----:B------:R-:W-:Y:S02]  /*0410*/  @!P3 IADD3 R17, PT, PT, -R17, RZ, RZ ;  /* 0x000000ff1111b210 */ /* 0x000fe40007ffe1ff */
[----:B------:R-:W-:Y:S01]  /*0420*/  @!P1 LOP3.LUT R17, RZ, R8, RZ, 0x33, !PT ;  /* 0x00000008ff119212 */ /* 0x000fe200078e33ff */
[----:B------:R-:W-:Y:S01]  /*0430*/  IMAD.HI.U32 R18, R5, R19, R4 ;  /* 0x0000001305127227 */ /* 0x000fe200078e0004 */
[----:B------:R-:W-:Y:S02]  /*0440*/  SHF.R.S32.HI R5, RZ, 0x1f, R12 ;  /* 0x0000001fff057819 */ /* 0x000fe4000001140c */
[----:B------:R-:W-:Y:S01]  /*0450*/  ISETP.GE.AND P1, PT, R17, RZ, PT ;  /* 0x000000ff1100720c */ /* 0x000fe20003f26270 */
[----:B------:R-:W-:Y:S01]  /*0460*/  IMAD R19, R21, R14, RZ ;  /* 0x0000000e15137224 */ /* 0x000fe200078e02ff */
[----:B------:R-:W-:Y:S02]  /*0470*/  LEA.HI R4, R5, R12, RZ, 0x5 ;  /* 0x0000000c05047211 */ /* 0x000fe400078f28ff */
[----:B------:R-:W-:Y:S01]  /*0480*/  IABS R5, R13 ;  /* 0x0000000d00057213 */ /* 0x000fe20000000000 */
[----:B------:R-:W-:Y:S01]  /*0490*/  IMAD.HI.U32 R7, R7, R19, R6 ;  /* 0x0000001307077227 */ /* 0x000fe200078e0006 */
[----:B------:R-:W-:-:S02]  /*04a0*/  IABS R6, R11 ;  /* 0x0000000b00067213 */ /* 0x000fc40000000000 */
[----:B------:R-:W-:Y:S01]  /*04b0*/  IABS R19, R17 ;  /* 0x0000001100137213 */ /* 0x000fe20000000000 */
[----:B------:R-:W-:Y:S01]  /*04c0*/  IMAD.MOV R8, RZ, RZ, -R5 ;  /* 0x000000ffff087224 */ /* 0x000fe200078e0a05 */
[----:B------:R-:W-:Y:S01]  /*04d0*/  IADD3 R20, PT, PT, RZ, -R6, RZ ;  /* 0x80000006ff147210 */ /* 0x000fe20007ffe0ff */
[----:B------:R-:W-:Y:S01]  /*04e0*/  IMAD.HI.U32 R5, R7, R16, RZ ;  /* 0x0000001007057227 */ /* 0x000fe200078e00ff */
[----:B------:R-:W-:Y:S02]  /*04f0*/  IADD3 R21, PT, PT, RZ, -R9, RZ ;  /* 0x80000009ff157210 */ /* 0x000fe40007ffe0ff */
[----:B------:R-:W-:Y:S01]  /*0500*/  SHF.R.S32.HI R6, RZ, 0x5, R4 ;  /* 0x00000005ff067819 */ /* 0x000fe20000011404 */
[----:B------:R-:W-:Y:S01]  /*0510*/  IMAD.HI.U32 R18, R18, R19, RZ ;  /* 0x0000001312127227 */ /* 0x000fe200078e00ff */
[----:B------:R-:W-:-:S03]  /*0520*/  ISETP.NE.AND P3, PT, R11, RZ, PT ;  /* 0x000000ff0b00720c */ /* 0x000fc60003f65270 */
[----:B------:R-:W-:Y:S01]  /*0530*/  IMAD R7, R5, R20, R16 ;  /* 0x0000001405077224 */ /* 0x000fe200078e0210 */
[----:B------:R-:W-:Y:S01]  /*0540*/  IABS R16, R6 ;  /* 0x0000000600107213 */ /* 0x000fe20000000000 */
[----:B------:R-:W-:Y:S01]  /*0550*/  IMAD R19, R18, R8, R19 ;  /* 0x0000000812137224 */ /* 0x000fe200078e0213 */
[----:B------:R-:W-:Y:S01]  /*0560*/  MOV R8, RZ ;  /* 0x000000ff00087202 */ /* 0x000fe20000000f00 */
[----:B------:R-:W-:Y:S01]  /*0570*/  IMAD R21, R21, R10, RZ ;  /* 0x0000000a15157224 */ /* 0x000fe200078e02ff */
[----:B------:R-:W-:Y:S02]  /*0580*/  ISETP.GT.U32.AND P2, PT, R14, R7, PT ;  /* 0x000000070e00720c */ /* 0x000fe40003f44070 */
[----:B------:R-:W-:Y:S01]  /*0590*/  ISETP.GT.U32.AND P0, PT, R15, R19, PT ;  /* 0x000000130f00720c */ /* 0x000fe20003f04070 */
[----:B------:R-:W-:Y:S01]  /*05a0*/  IMAD.HI.U32 R8, R9, R21, R8 ;  /* 0x0000001509087227 */ /* 0x000fe200078e0008 */
[----:B------:R-:W-:-:S05]  /*05b0*/  MOV R9, R16 ;  /* 0x0000001000097202 */ /* 0x000fca0000000f00 */
[----:B------:R-:W-:-:S04]  /*05c0*/  IMAD.HI.U32 R8, R8, R9, RZ ;  /* 0x0000000908087227 */ /* 0x000fc800078e00ff */
[----:B------:R-:W-:Y:S01]  /*05d0*/  IMAD.MOV R8, RZ, RZ, -R8 ;  /* 0x000000ffff087224 */ /* 0x000fe200078e0a08 */
[----:B------:R-:W-:Y:S01]  /*05e0*/  @!P2 IADD3 R7, PT, PT, R7, -R14, RZ ;  /* 0x8000000e0707a210 */ /* 0x000fe20007ffe0ff */
[----:B------:R-:W-:Y:S01]  /*05f0*/  @!P2 VIADD R5, R5, 0x1 ;  /* 0x000000010505a836 */ /* 0x000fe20000000000 */
[----:B------:R-:W-:Y:S01]  /*0600*/  @!P0 IADD3 R19, PT, PT, R19, -R15, RZ ;  /* 0x8000000f13138210 */ /* 0x000fe20007ffe0ff */
[----:B------:R-:W-:Y:S01]  /*0610*/  IMAD R9, R10, R8, R9 ;  /* 0x000000080a097224 */ /* 0x000fe200078e0209 */
[----:B------:R-:W-:Y:S02]  /*0620*/  ISETP.GE.U32.AND P4, PT, R7, R14, PT ;  /* 0x0000000e0700720c */ /* 0x000fe40003f86070 */
[----:B------:R-:W-:Y:S02]  /*0630*/  LOP3.LUT R7, R12, R11, RZ, 0x3c, !PT ;  /* 0x0000000b0c077212 */ /* 0x000fe400078e3cff */
[----:B------:R-:W-:Y:S02]  /*0640*/  ISETP.GT.U32.AND P5, PT, R15, R19, PT ;  /* 0x000000130f00720c */ /* 0x000fe40003fa4070 */
[----:B------:R-:W-:-:S02]  /*0650*/  ISETP.GT.U32.AND P6, PT, R10, R9, PT ;  /* 0x000000090a00720c */ /* 0x000fc40003fc4070 */
[----:B------:R-:W-:Y:S02]  /*0660*/  ISETP.GE.AND P0, PT, R7, RZ, PT ;  /* 0x000000ff0700720c */ /* 0x000fe40003f06270 */
[----:B------:R-:W-:Y:S02]  /*0670*/  ISETP.NE.AND P2, PT, R13, RZ, PT ;  /* 0x000000ff0d00720c */ /* 0x000fe40003f45270 */
[----:B------:R-:W-:Y:S02]  /*0680*/  LOP3.LUT R7, R4, 0xffffffe0, RZ, 0xc0, !PT ;  /* 0xffffffe004077812 */ /* 0x000fe400078ec0ff */
[----:B------:R-:W-:-:S03]  /*0690*/  @P4 IADD3 R5, PT, PT, R5, 0x1, RZ ;  /* 0x0000000105054810 */ /* 0x000fc60007ffe0ff */
[----:B------:R-:W-:Y:S01]  /*06a0*/  @!P5 IADD3 R19, PT, PT, R19, -R15, RZ ;  /* 0x8000000f1313d210 */ /* 0x000fe20007ffe0ff */
[----:B------:R-:W-:Y:S02]  /*06b0*/  IMAD.IADD R12, R12, 0x1, -R7 ;  /* 0x000000010c0c7824 */ /* 0x000fe400078e0a07 */
[----:B------:R-:W-:Y:S01]  /*06c0*/  @!P6 IMAD.IADD R9, R9, 0x1, -R10 ;  /* 0x000000010909e824 */ /* 0x000fe200078e0a0a */
[----:B------:R-:W-:Y:S02]  /*06d0*/  @!P0 IADD3 R5, PT, PT, -R5, RZ, RZ ;  /* 0x000000ff05058210 */ /* 0x000fe40007ffe1ff */
[----:B------:R-:W-:Y:S02]  /*06e0*/  @!P1 IADD3 R19, PT, PT, -R19, RZ, RZ ;  /* 0x000000ff13139210 */ /* 0x000fe40007ffe1ff */
[----:B------:R-:W-:Y:S02]  /*06f0*/  @!P3 LOP3.LUT R5, RZ, R11, RZ, 0x33, !PT ;  /* 0x0000000bff05b212 */ /* 0x000fe400078e33ff */
[----:B------:R-:W-:-:S02]  /*0700*/  @!P2 LOP3.LUT R19, RZ, R13, RZ, 0x33, !PT ;  /* 0x0000000dff13a212 */ /* 0x000fc400078e33ff */
[----:B------:R-:W-:Y:S02]  /*0710*/  ISETP.GT.U32.AND P4, PT, R10, R9, PT ;  /* 0x000000090a00720c */ /* 0x000fe40003f84070 */
[----:B--2---:R-:W-:Y:S02]  /*0720*/  ISETP.GE.AND P0, PT, R5, UR8, PT ;  /* 0x0000000805007c0c */ /* 0x004fe4000bf06270 */
[----:B------:R-:W-:Y:S02]  /*0730*/  LEA R7, R19, R12, 0x9 ;  /* 0x0000000c13077211 */ /* 0x000fe400078e48ff */
[----:B------:R-:W-:Y:S02]  /*0740*/  ISETP.GE.AND P2, PT, R6, RZ, PT ;  /* 0x000000ff0600720c */ /* 0x000fe40003f46270 */
[----:B------:R-:W-:Y:S02]  /*0750*/  ISETP.GE.OR P0, PT, R7, R2, P0 ;  /* 0x000000020700720c */ /* 0x000fe40000706670 */
[----:B------:R-:W-:-:S02]  /*0760*/  ISETP.NE.AND P1, PT, R0, RZ, PT ;  /* 0x000000ff0000720c */ /* 0x000fc40003f25270 */
[----:B------:R-:W-:Y:S02]  /*0770*/  ISETP.LT.OR P0, PT, R0, RZ, P0 ;  /* 0x000000ff0000720c */ /* 0x000fe40000701670 */
[----:B------:R-:W-:Y:S02]  /*0780*/  @!P4 IADD3 R9, PT, PT, R9, -R10, RZ ;  /* 0x8000000a0909c210 */ /* 0x000fe40007ffe0ff */
[----:B------:R-:W-:-:S03]  /*0790*/  LEA.HI R6, R3, R3, RZ, 0x1b ;  /* 0x0000000303067211 */ /* 0x000fc600078fd8ff */
[----:B------:R-:W-:Y:S01]  /*07a0*/  IMAD.MOV.U32 R4, RZ, RZ, R9 ;  /* 0x000000ffff047224 */ /* 0x000fe200078e0009 */
[----:B------:R-:W-:-:S04]  /*07b0*/  LEA R6, R6, UR4, 0x2 ;  /* 0x0000000406067c11 */ /* 0x000fc8000f8e10ff */
[----:B------:R-:W-:Y:S02]  /*07c0*/  @!P2 IADD3 R4, PT, PT, -R4, RZ, RZ ;  /* 0x000000ff0404a210 */ /* 0x000fe40007ffe1ff */
[----:B------:R-:W-:Y:S01]  /*07d0*/  @!P1 LOP3.LUT R4, RZ, R0, RZ, 0x33, !PT ;  /* 0x00000000ff049212 */ /* 0x000fe200078e33ff */
[----:B---3--:R-:W-:Y:S06]  /*07e0*/  @P0 BRA `(.L_x_13) ;  /* 0x0000000800e40947 */ /* 0x008fec0003800000 */
[----:B------:R-:W-:Y:S01]  /*07f0*/  UIADD3 UR4, UPT, UPT, UR8, -0x1, URZ ;  /* 0xffffffff08047890 */ /* 0x000fe2000fffe0ff */
[----:B------:R-:W-:-:S04]  /*0800*/  IADD3 R2, PT, PT, R2, -0x1, RZ ;  /* 0xffffffff02027810 */ /* 0x000fc80007ffe0ff */
[----:B------:R-:W-:Y:S02]  /*0810*/  I2FP.F32.S32 R2, R2 ;  /* 0x0000000200027245 */ /* 0x000fe40000201400 */
[----:B------:R-:W-:-:S05]  /*0820*/  I2FP.F32.S32 R9, UR4 ;  /* 0x0000000400097c45 */ /* 0x000fca0008201400 */
[----:B------:R-:W-:-:S04]  /*0830*/  FMUL R0, R2, R9 ;  /* 0x0000000902007220 */ /* 0x000fc80000400000 */
[----:B------:R-:W-:-:S05]  /*0840*/  VIADD R2, R0, 0x1800000 ;  /* 0x0180000000027836 */ /* 0x000fca0000000000 */
[----:B------:R-:W-:-:S04]  /*0850*/  LOP3.LUT R2, R2, 0x7f800000, RZ, 0xc0, !PT ;  /* 0x7f80000002027812 */ /* 0x000fc800078ec0ff */
[----:B------:R-:W-:-:S13]  /*0860*/  ISETP.GT.U32.AND P0, PT, R2, 0x1ffffff, PT ;  /* 0x01ffffff0200780c */ /* 0x000fda0003f04070 */
[----:B------:R-:W-:Y:S05]  /*0870*/  @P0 BRA `(.L_x_14) ;  /* 0x00000000000c0947 */ /* 0x000fea0003800000 */
[----:B------:R-:W-:-:S07]  /*0880*/  MOV R2, 0x8a0 ;  /* 0x000008a000027802 */ /* 0x000fce0000000f00 */
[----:B------:R-:W-:Y:S05]  /*0890*/  CALL.REL.NOINC `($__internal_1_$__cuda_sm20_rcp_rn_f32_slowpath) ;  /* 0x0000000c006c7944 */ /* 0x000fea0003c00000 */
[----:B------:R-:W-:Y:S05]  /*08a0*/  BRA `(.L_x_15) ;  /* 0x0000000000107947 */ /* 0x000fea0003800000 */
.L_x_14:
[----:B------:R-:W0:Y:S02]  /*08b0*/  MUFU.RCP R9, R0 ;  /* 0x0000000000097308 */ /* 0x000e240000001000 */
[----:B0-----:R-:W-:-:S04]  /*08c0*/  FFMA R2, R0, R9, -1 ;  /* 0xbf80000000027423 */ /* 0x001fc80000000009 */
[----:B------:R-:W-:-:S04]  /*08d0*/  FADD.FTZ R2, -R2, -RZ ;  /* 0x800000ff02027221 */ /* 0x000fc80000010100 */
[----:B------:R-:W-:-:S07]  /*08e0*/  FFMA R10, R9, R2, R9 ;  /* 0x00000002090a7223 */ /* 0x000fce0000000009 */
.L_x_15:
[----:B------:R-:W0:Y:S01]  /*08f0*/  LDC.64 R14, c[0x0][0x3a8] ;  /* 0x0000ea00ff0e7b82 */ /* 0x000e220000000a00 */
[----:B------:R-:W1:Y:S01]  /*0900*/  LDCU UR4, c[0x0][0x3b8] ;  /* 0x00007700ff0477ac */ /* 0x000e620008000800 */
[----:B------:R-:W2:Y:S06]  /*0910*/  LDCU.64 UR10, c[0x0][0x388] ;  /* 0x00007100ff0a77ac */ /* 0x000eac0008000a00 */
[----:B------:R-:W3:Y:S08]  /*0920*/  LDC.64 R16, c[0x0][0x3b0] ;  /* 0x0000ec00ff107b82 */ /* 0x000ef00000000a00 */
[----:B------:R-:W4:Y:S01]  /*0930*/  LDC.64 R8, c[0x0][0x3a0] ;  /* 0x0000e800ff087b82 */ /* 0x000f220000000a00 */
[----:B0-----:R-:W-:-:S06]  /*0940*/  IMAD.WIDE R14, R4, 0x4, R14 ;  /* 0x00000004040e7825 */ /* 0x001fcc00078e020e */
[----:B------:R-:W1:Y:S01]  /*0950*/  LDG.E R14, desc[UR6][R14.64] ;  /* 0x000000060e0e7981 */ /* 0x000e62000c1e1900 */
[----:B---3--:R-:W-:-:S06]  /*0960*/  IMAD.WIDE R16, R4, 0x4, R16 ;  /* 0x0000000404107825 */ /* 0x008fcc00078e0210 */
[----:B------:R0:W3:Y:S01]  /*0970*/  LDG.E R17, desc[UR6][R16.64] ;  /* 0x0000000610117981 */ /* 0x0000e2000c1e1900 */
[----:B--2---:R-:W-:Y:S01]  /*0980*/  MOV R2, UR10 ;  /* 0x0000000a00027c02 */ /* 0x004fe20008000f00 */
[----:B----4-:R-:W-:-:S03]  /*0990*/  IMAD.WIDE R8, R4, 0x4, R8 ;  /* 0x0000000404087825 */ /* 0x010fc600078e0208 */
[C---:B------:R-:W-:Y:S02]  /*09a0*/  VIADDMNMX R0, R7.reuse, 0x200, R2, PT ;  /* 0x0000020007007846 */ /* 0x040fe40003800102 */
[----:B------:R-:W-:Y:S01]  /*09b0*/  LOP3.LUT R11, RZ, R12, RZ, 0x33, !PT ;  /* 0x0000000cff0b7212 */ /* 0x000fe200078e33ff */
[----:B------:R2:W5:Y:S01]  /*09c0*/  LDG.E R8, desc[UR6][R8.64] ;  /* 0x0000000608087981 */ /* 0x000562000c1e1900 */
[----:B------:R-:W-:Y:S01]  /*09d0*/  VIADDMNMX R0, R7, 0x20, R0, !PT ;  /* 0x0000002007007846 */ /* 0x000fe20007800100 */
[----:B------:R-:W-:Y:S01]  /*09e0*/  BSSY.RECONVERGENT B1, `(.L_x_16) ;  /* 0x0000050000017945 */ /* 0x000fe20003800200 */
[----:B------:R-:W-:Y:S01]  /*09f0*/  HFMA2 R21, -RZ, RZ, 0, 0 ;  /* 0x00000000ff157431 */ /* 0x000fe200000001ff */
[----:B------:R-:W-:Y:S02]  /*0a00*/  MOV R20, R7 ;  /* 0x0000000700147202 */ /* 0x000fe40000000f00 */
[----:B0-----:R-:W-:Y:S01]  /*0a10*/  IADD3 R16, PT, PT, R0, R11, RZ ;  /* 0x0000000b00107210 */ /* 0x001fe20007ffe0ff */
[----:B------:R-:W-:-:S04]  /*0a20*/  IMAD.U32 R0, RZ, RZ, UR11 ;  /* 0x0000000bff007e24 */ /* 0x000fc8000f8e00ff */
[----:B------:R-:W-:Y:S02]  /*0a30*/  IMAD R11, R5, R0, R4 ;  /* 0x00000000050b7224 */ /* 0x000fe400078e0204 */
[----:B-1----:R-:W-:Y:S01]  /*0a40*/  FADD R13, R14, UR4 ;  /* 0x000000040e0d7e21 */ /* 0x002fe20008000000 */
[----:B------:R-:W-:-:S04]  /*0a50*/  IMAD R14, R19, -0x200, R16 ;  /* 0xfffffe00130e7824 */ /* 0x000fc800078e0210 */
[----:B------:R-:W-:Y:S02]  /*0a60*/  FSETP.GEU.AND P0, PT, |R13|, 1.175494350822287508e-38, PT ;  /* 0x008000000d00780b */ /* 0x000fe40003f0e200 */
[----:B------:R-:W-:Y:S01]  /*0a70*/  ISETP.GE.U32.AND P1, PT, R14, 0xe0, PT ;  /* 0x000000e00e00780c */ /* 0x000fe20003f26070 */
[----:B---3--:R-:W-:-:S04]  /*0a80*/  FMUL R17, R17, -2 ;  /* 0xc000000011117820 */ /* 0x008fc80000400000 */
[----:B------:R-:W-:Y:S01]  /*0a90*/  FMUL R10, R17, R10 ;  /* 0x0000000a110a7220 */ /* 0x000fe20000400000 */
[----:B------:R-:W-:-:S05]  /*0aa0*/  LEA.HI R17, R14, 0x1, RZ, 0x1b ;  /* 0x000000010e117811 */ /* 0x000fca00078fd8ff */
[----:B------:R-:W-:-:S04]  /*0ab0*/  @!P0 FMUL R13, R13, 16777216 ;  /* 0x4b8000000d0d8820 */ /* 0x000fc80000400000 */
[----:B--2---:R-:W0:Y:S02]  /*0ac0*/  MUFU.RSQ R9, R13 ;  /* 0x0000000d00097308 */ /* 0x004e240000001400 */
[----:B0-----:R-:W-:Y:S01]  /*0ad0*/  @!P0 FMUL R9, R9, 4096 ;  /* 0x4580000009098820 */ /* 0x001fe20000400000 */
[----:B------:R-:W-:Y:S06]  /*0ae0*/  @!P1 BRA `(.L_x_17) ;  /* 0x0000000000fc9947 */ /* 0x000fec0003800000 */
[----:B------:R-:W-:Y:S01]  /*0af0*/  IMAD R12, R11, R2, R12 ;  /* 0x000000020b0c7224 */ /* 0x000fe200078e020c */
[----:B------:R-:W-:Y:S01]  /*0b00*/  LOP3.LUT R18, R17, 0xffffff8, RZ, 0xc0, !PT ;  /* 0x0ffffff811127812 */ /* 0x000fe200078ec0ff */
[----:B------:R-:W-:Y:S01]  /*0b10*/  IMAD.MOV.U32 R21, RZ, RZ, RZ ;  /* 0x000000ffff157224 */ /* 0x000fe200078e00ff */
[----:B------:R-:W-:Y:S02]  /*0b20*/  MOV R20, R7 ;  /* 0x0000000700147202 */ /* 0x000fe40000000f00 */
[----:B------:R-:W-:Y:S01]  /*0b30*/  LEA R19, R19, R12, 0x9 ;  /* 0x0000000c13137211 */ /* 0x000fe200078e48ff */
[----:B------:R-:W-:-:S07]  /*0b40*/  IMAD.MOV R18, RZ, RZ, -R18 ;  /* 0x000000ffff127224 */ /* 0x000fce00078e0a12 */
.L_x_18:
[----:B------:R-:W0:Y:S08]  /*0b50*/  LDC.64 R12, c[0x0][0x380] ;  /* 0x0000e000ff0c7b82 */ /* 0x000e300000000a00 */
[----:B------:R-:W1:Y:S01]  /*0b60*/  LDC.64 R14, c[0x0][0x398] ;  /* 0x0000e600ff0e7b82 */ /* 0x000e620000000a00 */
[----:B0-----:R-:W-:-:S05]  /*0b70*/  IMAD.WIDE R12, R19, 0x4, R12 ;  /* 0x00000004130c7825 */ /* 0x001fca00078e020c */
[----:B------:R-:W2:Y:S01]  /*0b80*/  LDG.E R25, desc[UR6][R12.64] ;  /* 0x000000060c197981 */ /* 0x000ea2000c1e1900 */
[----:B-1----:R-:W-:-:S03]  /*0b90*/  IMAD.WIDE R14, R19, 0x4, R14 ;  /* 0x00000004130e7825 */ /* 0x002fc600078e020e */
[----:B------:R-:W3:Y:S04]  /*0ba0*/  LDG.E R23, desc[UR6][R12.64+0x80] ;  /* 0x000080060c177981 */ /* 0x000ee8000c1e1900 */
[----:B------:R-:W4:Y:S04]  /*0bb0*/  LDG.E R24, desc[UR6][R14.64] ;  /* 0x000000060e187981 */ /* 0x000f28000c1e1900 */
[----:B------:R-:W3:Y:S04]  /*0bc0*/  LDG.E R22, desc[UR6][R14.64+0x80] ;  /* 0x000080060e167981 */ /* 0x000ee8000c1e1900 */
[----:B------:R-:W3:Y:S04]  /*0bd0*/  LDG.E R28, desc[UR6][R14.64+0x300] ;  /* 0x000300060e1c7981 */ /* 0x000ee8000c1e1900 */
[----:B------:R-:W3:Y:S01]  /*0be0*/  LDG.E R29, desc[UR6][R14.64+0x380] ;  /* 0x000380060e1d7981 */ /* 0x000ee2000c1e1900 */
[----:B--2--5:R-:W-:Y:S01]  /*0bf0*/  FADD R25, -R8, R25 ;  /* 0x0000001908197221 */ /* 0x024fe20000000100 */
[----:B----4-:R-:W-:-:S02]  /*0c00*/  FMUL R27, R9, R24 ;  /* 0x00000018091b7220 */ /* 0x010fc40000400000 */
[----:B------:R-:W2:Y:S02]  /*0c10*/  LDG.E R24, desc[UR6][R14.64+0x100] ;  /* 0x000100060e187981 */ /* 0x000ea4000c1e1900 */
[----:B------:R-:W-:Y:S02]  /*0c20*/  FFMA R26, R10, R25, -R27 ;  /* 0x000000190a1a7223 */ /* 0x000fe4000000081b */
[----:B------:R-:W4:Y:S01]  /*0c30*/  LDG.E R25, desc[UR6][R12.64+0x100] ;  /* 0x000100060c197981 */ /* 0x000f22000c1e1900 */
[----:B---3--:R-:W-:Y:S01]  /*0c40*/  FADD R23, -R8, R23 ;  /* 0x0000001708177221 */ /* 0x008fe20000000100 */
[----:B------:R-:W-:Y:S01]  /*0c50*/  FMUL R27, R9, R22 ;  /* 0x00000016091b7220 */ /* 0x000fe20000400000 */
[----:B------:R-:W-:Y:S01]  /*0c60*/  FADD R21, R26, R21 ;  /* 0x000000151a157221 */ /* 0x000fe20000000000 */
[----:B------:R-:W3:Y:S02]  /*0c70*/  LDG.E R22, desc[UR6][R14.64+0x180] ;  /* 0x000180060e167981 */ /* 0x000ee4000c1e1900 */
[----:B------:R-:W-:-:S02]  /*0c80*/  FFMA R26, R10, R23, -R27 ;  /* 0x000000170a1a7223 */ /* 0x000fc4000000081b */
[----:B------:R-:W3:Y:S02]  /*0c90*/  LDG.E R23, desc[UR6][R12.64+0x180] ;  /* 0x000180060c177981 */ /* 0x000ee4000c1e1900 */
[----:B------:R-:W-:Y:S01]  /*0ca0*/  FADD R21, R21, R26 ;  /* 0x0000001a15157221 */ /* 0x000fe20000000000 */
[----:B--2---:R-:W-:Y:S01]  /*0cb0*/  FMUL R27, R9, R24 ;  /* 0x00000018091b7220 */ /* 0x004fe20000400000 */
[----:B----4-:R-:W-:-:S04]  /*0cc0*/  FADD R25, -R8, R25 ;  /* 0x0000001908197221 */ /* 0x010fc80000000100 */
[----:B------:R-:W-:Y:S01]  /*0cd0*/  FFMA R24, R10, R25, -R27 ;  /* 0x000000190a187223 */ /* 0x000fe2000000081b */
[----:B---3--:R-:W-:Y:S02]  /*0ce0*/  FMUL R27, R9, R22 ;  /* 0x00000016091b7220 */ /* 0x008fe40000400000 */
[----:B------:R-:W2:Y:S01]  /*0cf0*/  LDG.E R22, desc[UR6][R14.64+0x280] ;  /* 0x000280060e167981 */ /* 0x000ea2000c1e1900 */
[----:B------:R-:W-:Y:S01]  /*0d00*/  FADD R23, -R8, R23 ;  /* 0x0000001708177221 */ /* 0x000fe20000000100 */
[----:B------:R-:W-:Y:S02]  /*0d10*/  FADD R25, R21, R24 ;  /* 0x0000001815197221 */ /* 0x000fe40000000000 */
[----:B------:R-:W3:Y:S01]  /*0d20*/  LDG.E R21, desc[UR6][R12.64+0x200] ;  /* 0x000200060c157981 */ /* 0x000ee2000c1e1900 */
[----:B------:R-:W-:-:S03]  /*0d30*/  FFMA R26, R10, R23, -R27 ;  /* 0x000000170a1a7223 */ /* 0x000fc6000000081b */
[----:B------:R0:W4:Y:S01]  /*0d40*/  LDG.E R24, desc[UR6][R14.64+0x200] ;  /* 0x000200060e187981 */ /* 0x000122000c1e1900 */
[----:B------:R-:W-:-:S03]  /*0d50*/  FADD R26, R25, R26 ;  /* 0x0000001a191a7221 */ /* 0x000fc60000000000 */
[----:B------:R-:W4:Y:S04]  /*0d60*/  LDG.E R23, desc[UR6][R12.64+0x280] ;  /* 0x000280060c177981 */ /* 0x000f28000c1e1900 */
[----:B------:R-:W4:Y:S04]  /*0d70*/  LDG.E R25, desc[UR6][R12.64+0x300] ;  /* 0x000300060c197981 */ /* 0x000f28000c1e1900 */
[----:B------:R1:W4:Y:S01]  /*0d80*/  LDG.E R27, desc[UR6][R12.64+0x380] ;  /* 0x000380060c1b7981 */ /* 0x000322000c1e1900 */
[----:B------:R-:W-:-:S04]  /*0d90*/  IADD3 R18, PT, PT, R18, 0x8, RZ ;  /* 0x0000000812127810 */ /* 0x000fc80007ffe0ff */
[----:B------:R-:W-:Y:S01]  /*0da0*/  ISETP.NE.AND P0, PT, R18, RZ, PT ;  /* 0x000000ff1200720c */ /* 0x000fe20003f05270 */
[C---:B0-----:R-:W-:Y:S01]  /*0db0*/  FMUL R14, R9.reuse, R29 ;  /* 0x0000001d090e7220 */ /* 0x041fe20000400000 */
[----:B-1----:R-:W-:Y:S01]  /*0dc0*/  FMUL R13, R9, R28 ;  /* 0x0000001c090d7220 */ /* 0x002fe20000400000 */
[----:B------:R-:W-:Y:S01]  /*0dd0*/  IADD3 R20, PT, PT, R20, 0x100, RZ ;  /* 0x0000010014147810 */ /* 0x000fe20007ffe0ff */
[----:B------:R-:W-:Y:S02]  /*0de0*/  VIADD R19, R19, 0x100 ;  /* 0x0000010013137836 */ /* 0x000fe40000000000 */
[C---:B--2---:R-:W-:Y:S01]  /*0df0*/  FMUL R22, R9.reuse, R22 ;  /* 0x0000001609167220 */ /* 0x044fe20000400000 */
[----:B---3--:R-:W-:Y:S01]  /*0e00*/  FADD R21, -R8, R21 ;  /* 0x0000001508157221 */ /* 0x008fe20000000100 */
[----:B----4-:R-:W-:-:S04]  /*0e10*/  FMUL R24, R9, R24 ;  /* 0x0000001809187220 */ /* 0x010fc80000400000 */
[----:B------:R-:W-:Y:S01]  /*0e20*/  FFMA R21, R10, R21, -R24 ;  /* 0x000000150a157223 */ /* 0x000fe20000000818 */
[----:B------:R-:W-:-:S03]  /*0e30*/  FADD R23, -R8, R23 ;  /* 0x0000001708177221 */ /* 0x000fc60000000100 */
[----:B------:R-:W-:Y:S01]  /*0e40*/  FADD R21, R26, R21 ;  /* 0x000000151a157221 */ /* 0x000fe20000000000 */
[----:B------:R-:W-:Y:S01]  /*0e50*/  FFMA R22, R10, R23, -R22 ;  /* 0x000000170a167223 */ /* 0x000fe20000000816 */
[C---:B------:R-:W-:Y:S01]  /*0e60*/  FADD R25, -R8.reuse, R25 ;  /* 0x0000001908197221 */ /* 0x040fe20000000100 */
[----:B------:R-:W-:Y:S02]  /*0e70*/  FADD R27, -R8, R27 ;  /* 0x0000001b081b7221 */ /* 0x000fe40000000100 */
[----:B------:R-:W-:Y:S01]  /*0e80*/  FADD R21, R21, R22 ;  /* 0x0000001615157221 */ /* 0x000fe20000000000 */
[C---:B------:R-:W-:Y:S01]  /*0e90*/  FFMA R12, R10.reuse, R25, -R13 ;  /* 0x000000190a0c7223 */ /* 0x040fe2000000080d */
[----:B------:R-:W-:-:S03]  /*0ea0*/  FFMA R14, R10, R27, -R14 ;  /* 0x0000001b0a0e7223 */ /* 0x000fc6000000080e */
[----:B------:R-:W-:-:S04]  /*0eb0*/  FADD R21, R21, R12 ;  /* 0x0000000c15157221 */ /* 0x000fc80000000000 */
[----:B------:R-:W-:Y:S01]  /*0ec0*/  FADD R21, R21, R14 ;  /* 0x0000000e15157221 */ /* 0x000fe20000000000 */
[----:B------:R-:W-:Y:S06]  /*0ed0*/  @P0 BRA `(.L_x_18) ;  /* 0xfffffffc001c0947 */ /* 0x000fec000383ffff */
.L_x_17:
[----:B------:R-:W-:Y:S05]  /*0ee0*/  BSYNC.RECONVERGENT B1 ;  /* 0x0000000000017941 */ /* 0x000fea0003800200 */
.L_x_16:
[----:B------:R-:W-:Y:S01]  /*0ef0*/  LOP3.LUT P0, R12, R17, 0x7, RZ, 0xc0, !PT ;  /* 0x00000007110c7812 */ /* 0x000fe2000780c0ff */
[----:B------:R-:W-:-:S12]  /*0f00*/  BSSY.RECONVERGENT B1, `(.L_x_19) ;  /* 0x0000045000017945 */ /* 0x000fd80003800200 */
[----:B------:R-:W-:Y:S05]  /*0f10*/  @!P0 BRA `(.L_x_20) ;  /* 0x00000004000c8947 */ /* 0x000fea0003800000 */
[----:B------:R-:W-:Y:S01]  /*0f20*/  ISETP.GE.U32.AND P0, PT, R12, 0x4, PT ;  /* 0x000000040c00780c */ /* 0x000fe20003f06070 */
[----:B------:R-:W-:Y:S01]  /*0f30*/  BSSY.RECONVERGENT B2, `(.L_x_21) ;  /* 0x0000021000027945 */ /* 0x000fe20003800200 */
[----:B------:R-:W-:-:S11]  /*0f40*/  LOP3.LUT P1, R17, R17, 0x3, RZ, 0xc0, !PT ;  /* 0x0000000311117812 */ /* 0x000fd6000782c0ff */
[----:B------:R-:W-:Y:S05]  /*0f50*/  @!P0 BRA `(.L_x_22) ;  /* 0x0000000000788947 */ /* 0x000fea0003800000 */
[----:B------:R-:W0:Y:S01]  /*0f60*/  LDC.64 R12, c[0x0][0x398] ;  /* 0x0000e600ff0c7b82 */ /* 0x000e220000000a00 */
[----:B------:R-:W-:-:S07]  /*0f70*/  IMAD R19, R11, R2, R20 ;  /* 0x000000020b137224 */ /* 0x000fce00078e0214 */
        /* <DEDUP_REMOVED lines=8> */
[----:B------:R-:W3:Y:S04]  /*1000*/  LDG.E R19, desc[UR6][R14.64+0x100] ;  /* 0x000100060e137981 */ /* 0x000ee8000c1e1900 */
[----:B------:R-:W3:Y:S04]  /*1010*/  LDG.E R24, desc[UR6][R12.64+0x180] ;  /* 0x000180060c187981 */ /* 0x000ee8000c1e1900 */
[----:B------:R-:W3:Y:S01]  /*1020*/  LDG.E R25, desc[UR6][R14.64+0x180] ;  /* 0x000180060e197981 */ /* 0x000ee2000c1e1900 */
[----:B------:R-:W-:Y:S01]  /*1030*/  IADD3 R20, PT, PT, R20, 0x80, RZ ;  /* 0x0000008014147810 */ /* 0x000fe20007ffe0ff */
[----:B--2---:R-:W-:Y:S01]  /*1040*/  FMUL R29, R9, R26 ;  /* 0x0000001a091d7220 */ /* 0x004fe20000400000 */
[----:B----45:R-:W-:-:S04]  /*1050*/  FADD R27, -R8, R27 ;  /* 0x0000001b081b7221 */ /* 0x030fc80000000100 */
[----:B------:R-:W-:Y:S01]  /*1060*/  FFMA R26, R10, R27, -R29 ;  /* 0x0000001b0a1a7223 */ /* 0x000fe2000000081d */
[----:B---3--:R-:W-:Y:S01]  /*1070*/  FADD R23, -R8, R23 ;  /* 0x0000001708177221 */ /* 0x008fe20000000100 */
[----:B------:R-:W-:Y:S02]  /*1080*/  FMUL R27, R9, R22 ;  /* 0x00000016091b7220 */ /* 0x000fe40000400000 */
[----:B------:R-:W-:Y:S01]  /*1090*/  FADD R26, R21, R26 ;  /* 0x0000001a151a7221 */ /* 0x000fe20000000000 */
[----:B------:R-:W-:Y:S01]  /*10a0*/  FMUL R21, R9, R18 ;  /* 0x0000001209157220 */ /* 0x000fe20000400000 */
[----:B------:R-:W-:Y:S01]  /*10b0*/  FFMA R23, R10, R23, -R27 ;  /* 0x000000170a177223 */ /* 0x000fe2000000081b */
[----:B------:R-:W-:-:S03]  /*10c0*/  FADD R19, -R8, R19 ;  /* 0x0000001308137221 */ /* 0x000fc60000000100 */
[----:B------:R-:W-:Y:S01]  /*10d0*/  FADD R23, R26, R23 ;  /* 0x000000171a177221 */ /* 0x000fe20000000000 */
[----:B------:R-:W-:Y:S01]  /*10e0*/  FMUL R24, R9, R24 ;  /* 0x0000001809187220 */ /* 0x000fe20000400000 */
[----:B------:R-:W-:Y:S01]  /*10f0*/  FFMA R12, R10, R19, -R21 ;  /* 0x000000130a0c7223 */ /* 0x000fe20000000815 */
[----:B------:R-:W-:-:S03]  /*1100*/  FADD R25, -R8, R25 ;  /* 0x0000001908197221 */ /* 0x000fc60000000100 */
[----:B------:R-:W-:Y:S01]  /*1110*/  FADD R12, R23, R12 ;  /* 0x0000000c170c7221 */ /* 0x000fe20000000000 */
[----:B------:R-:W-:-:S04]  /*1120*/  FFMA R25, R10, R25, -R24 ;  /* 0x000000190a197223 */ /* 0x000fc80000000818 */
[----:B------:R-:W-:-:S07]  /*1130*/  FADD R21, R12, R25 ;  /* 0x000000190c157221 */ /* 0x000fce0000000000 */
.L_x_22:
[----:B------:R-:W-:Y:S05]  /*1140*/  BSYNC.RECONVERGENT B2 ;  /* 0x0000000000027941 */ /* 0x000fea0003800200 */
.L_x_21:
[----:B------:R-:W-:Y:S05]  /*1150*/  @!P1 BRA `(.L_x_20) ;  /* 0x00000000007c9947 */ /* 0x000fea0003800000 */
[----:B------:R-:W-:Y:S02]  /*1160*/  ISETP.NE.AND P1, PT, R17, 0x1, PT ;  /* 0x000000011100780c */ /* 0x000fe40003f25270 */
[----:B------:R-:W-:-:S11]  /*1170*/  LOP3.LUT P0, RZ, R16, 0x20, RZ, 0xc0, !PT ;  /* 0x0000002010ff7812 */ /* 0x000fd6000780c0ff */
[----:B------:R-:W0:Y:S01]  /*1180*/  @P1 LDC.64 R18, c[0x0][0x398] ;  /* 0x0000e600ff121b82 */ /* 0x000e220000000a00 */
[----:B------:R-:W-:Y:S01]  /*1190*/  @P1 IMAD R23, R11, R2, R20 ;  /* 0x000000020b171224 */ /* 0x000fe200078e0214 */
[----:B------:R-:W-:-:S05]  /*11a0*/  @P1 IADD3 R20, PT, PT, R20, 0x40, RZ ;  /* 0x0000004014141810 */ /* 0x000fca0007ffe0ff */
[----:B------:R-:W-:Y:S01]  /*11b0*/  @!P0 IMAD R11, R11, R2, R20 ;  /* 0x000000020b0b8224 */ /* 0x000fe200078e0214 */
[----:B------:R-:W1:Y:S08]  /*11c0*/  @P1 LDC.64 R12, c[0x0][0x380] ;  /* 0x0000e000ff0c1b82 */ /* 0x000e700000000a00 */
[----:B------:R-:W2:Y:S08]  /*11d0*/  @!P0 LDC.64 R14, c[0x0][0x398] ;  /* 0x0000e600ff0e8b82 */ /* 0x000eb00000000a00 */
[----:B------:R-:W3:Y:S01]  /*11e0*/  @!P0 LDC.64 R16, c[0x0][0x380] ;  /* 0x0000e000ff108b82 */ /* 0x000ee20000000a00 */
[----:B0-----:R-:W-:-:S05]  /*11f0*/  @P1 IMAD.WIDE R18, R23, 0x4, R18 ;  /* 0x0000000417121825 */ /* 0x001fca00078e0212 */
[----:B------:R-:W4:Y:S01]  /*1200*/  @P1 LDG.E R20, desc[UR6][R18.64] ;  /* 0x0000000612141981 */ /* 0x000f22000c1e1900 */
[----:B-1----:R-:W-:-:S03]  /*1210*/  @P1 IMAD.WIDE R12, R23, 0x4, R12 ;  /* 0x00000004170c1825 */ /* 0x002fc600078e020c */
[----:B------:R-:W4:Y:S04]  /*1220*/  @P1 LDG.E R22, desc[UR6][R18.64+0x80] ;  /* 0x0000800612161981 */ /* 0x000f28000c1e1900 */
[----:B------:R-:W4:Y:S01]  /*1230*/  @P1 LDG.E R23, desc[UR6][R12.64] ;  /* 0x000000060c171981 */ /* 0x000f22000c1e1900 */
[----:B--2---:R-:W-:-:S03]  /*1240*/  @!P0 IMAD.WIDE R14, R11, 0x4, R14 ;  /* 0x000000040b0e8825 */ /* 0x004fc600078e020e */
[----:B------:R-:W2:Y:S04]  /*1250*/  @P1 LDG.E R25, desc[UR6][R12.64+0x80] ;  /* 0x000080060c191981 */ /* 0x000ea8000c1e1900 */
[----:B------:R-:W2:Y:S01]  /*1260*/  @!P0 LDG.E R14, desc[UR6][R14.64] ;  /* 0x000000060e0e8981 */ /* 0x000ea2000c1e1900 */
[----:B---3--:R-:W-:-:S06]  /*1270*/  @!P0 IMAD.WIDE R16, R11, 0x4, R16 ;  /* 0x000000040b108825 */ /* 0x008fcc00078e0210 */
[----:B------:R-:W3:Y:S01]  /*1280*/  @!P0 LDG.E R17, desc[UR6][R16.64] ;  /* 0x0000000610118981 */ /* 0x000ee2000c1e1900 */
[C---:B----4-:R-:W-:Y:S01]  /*1290*/  @P1 FMUL R11, R9.reuse, R20 ;  /* 0x00000014090b1220 */ /* 0x050fe20000400000 */
[----:B------:R-:W-:Y:S01]  /*12a0*/  @P1 FMUL R22, R9, R22 ;  /* 0x0000001609161220 */ /* 0x000fe20000400000 */
[C---:B-----5:R-:W-:Y:S01]  /*12b0*/  @P1 FADD R23, -R8.reuse, R23 ;  /* 0x0000001708171221 */ /* 0x060fe20000000100 */
[----:B--2---:R-:W-:-:S03]  /*12c0*/  @P1 FADD R25, -R8, R25 ;  /* 0x0000001908191221 */ /* 0x004fc60000000100 */
[C---:B------:R-:W-:Y:S01]  /*12d0*/  @P1 FFMA R18, R10.reuse, R23, -R11 ;  /* 0x000000170a121223 */ /* 0x040fe2000000080b */
[----:B------:R-:W-:Y:S01]  /*12e0*/  @!P0 FMUL R11, R9, R14 ;  /* 0x0000000e090b8220 */ /* 0x000fe20000400000 */
[----:B------:R-:W-:Y:S02]  /*12f0*/  @P1 FFMA R25, R10, R25, -R22 ;  /* 0x000000190a191223 */ /* 0x000fe40000000816 */
[----:B------:R-:W-:Y:S01]  /*1300*/  @P1 FADD R18, R21, R18 ;  /* 0x0000001215121221 */ /* 0x000fe20000000000 */
[----:B---3--:R-:W-:-:S03]  /*1310*/  @!P0 FADD R9, -R8, R17 ;  /* 0x0000001108098221 */ /* 0x008fc60000000100 */
[----:B------:R-:W-:Y:S01]  /*1320*/  @P1 FADD R21, R18, R25 ;  /* 0x0000001912151221 */ /* 0x000fe20000000000 */
[----:B------:R-:W-:-:S04]  /*1330*/  @!P0 FFMA R10, R10, R9, -R11 ;  /* 0x000000090a0a8223 */ /* 0x000fc8000000080b */
[----:B------:R-:W-:-:S07]  /*1340*/  @!P0 FADD R21, R21, R10 ;  /* 0x0000000a15158221 */ /* 0x000fce0000000000 */
.L_x_20:
[----:B------:R-:W-:Y:S05]  /*1350*/  BSYNC.RECONVERGENT B1 ;  /* 0x0000000000017941 */ /* 0x000fea0003800200 */
.L_x_19:
[----:B------:R1:W-:Y:S01]  /*1360*/  STS [R6], R21 ;  /* 0x0000001506007388 */ /* 0x0003e20000000800 */
[----:B------:R-:W-:Y:S05]  /*1370*/  BRA `(.L_x_23) ;  /* 0x0000000000047947 */ /* 0x000fea0003800000 */
.L_x_13:
[----:B------:R0:W-:Y:S02]  /*1380*/  STS [R6], RZ ;  /* 0x000000ff06007388 */ /* 0x0001e40000000800 */
.L_x_23:
[----:B------:R-:W-:Y:S05]  /*1390*/  BSYNC.RECONVERGENT B0 ;  /* 0x0000000000007941 */ /* 0x000fea0003800200 */
.L_x_12:
[----:B------:R-:W2:Y:S01]  /*13a0*/  LDCU UR4, c[0x0][0x390] ;  /* 0x00007200ff0477ac */ /* 0x000ea20008000800 */
[----:B------:R-:W-:Y:S01]  /*13b0*/  BAR.SYNC.DEFER_BLOCKING 0x0 ;  /* 0x0000000000007b1d */ /* 0x000fe20000010000 */
[----:B------:R-:W-:Y:S02]  /*13c0*/  LOP3.LUT P1, RZ, R3, 0x3, RZ, 0xc0, !PT ;  /* 0x0000000303ff7812 */ /* 0x000fe4000782c0ff */
[----:B--2---:R-:W-:Y:S02]  /*13d0*/  ISETP.GE.AND P0, PT, R5, UR4, PT ;  /* 0x0000000405007c0c */ /* 0x004fe4000bf06270 */
[----:B------:R-:W-:Y:S02]  /*13e0*/  LOP3.LUT R5, R3, 0x1, RZ, 0xc0, !PT ;  /* 0x0000000103057812 */ /* 0x000fe400078ec0ff */
[----:B------:R-:W-:-:S04]  /*13f0*/  ISETP.GT.AND P0, PT, R0, -0x1, !P0 ;  /* 0xffffffff0000780c */ /* 0x000fc80004704270 */
[----:B------:R-:W-:Y:S02]  /*1400*/  ISETP.EQ.U32.OR P2, PT, R5, 0x1, !P0 ;  /* 0x000000010500780c */ /* 0x000fe40004742470 */
[----:B------:R-:W-:-:S11]  /*1410*/  PLOP3.LUT P1, PT, P1, P0, PT, 0xf2, 0x2f ;  /* 0x00000000002f781c */ /* 0x000fd60000f21e72 */
[----:B------:R-:W-:Y:S04]  /*1420*/  @!P2 LDS R0, [R6+0x4] ;  /* 0x000004000600a984 */ /* 0x000fe80000000800 */
[----:B------:R-:W2:Y:S02]  /*1430*/  @!P2 LDS R5, [R6] ;  /* 0x000000000605a984 */ /* 0x000ea40000000800 */
[----:B--2---:R-:W-:-:S05]  /*1440*/  @!P2 FADD R5, R0, R5 ;  /* 0x000000050005a221 */ /* 0x004fca0000000000 */
[----:B------:R-:W-:Y:S01]  /*1450*/  @!P2 STS [R6], R5 ;  /* 0x000000050600a388 */ /* 0x000fe20000000800 */
[----:B------:R-:W-:Y:S01]  /*1460*/  BAR.SYNC.DEFER_BLOCKING 0x0 ;  /* 0x0000000000007b1d */ /* 0x000fe20000010000 */
[----:B------:R-:W-:-:S04]  /*1470*/  LOP3.LUT P2, RZ, R3, 0x7, RZ, 0xc0, !PT ;  /* 0x0000000703ff7812 */ /* 0x000fc8000784c0ff */
[----:B------:R-:W-:Y:S01]  /*1480*/  PLOP3.LUT P2, PT, P2, P0, PT, 0xf2, 0x2f ;  /* 0x00000000002f781c */ /* 0x000fe20001741e72 */
        /* <DEDUP_REMOVED lines=11> */
[----:B------:R-:W-:Y:S06]  /*1540*/  BAR.SYNC.DEFER_BLOCKING 0x0 ;  /* 0x0000000000007b1d */ /* 0x000fec0000010000 */
[----:B------:R-:W-:Y:S04]  /*1550*/  @!P1 LDS R0, [R6+0x20] ;  /* 0x0000200006009984 */ /* 0x000fe80000000800 */
[----:B------:R-:W2:Y:S02]  /*1560*/  @!P1 LDS R5, [R6] ;  /* 0x0000000006059984 */ /* 0x000ea40000000800 */
[----:B--2---:R-:W-:-:S05]  /*1570*/  @!P1 FADD R5, R0, R5 ;  /* 0x0000000500059221 */ /* 0x004fca0000000000 */
[----:B------:R2:W-:Y:S01]  /*1580*/  @!P1 STS [R6], R5 ;  /* 0x0000000506009388 */ /* 0x0005e20000000800 */
[----:B------:R-:W-:Y:S06]  /*1590*/  BAR.SYNC.DEFER_BLOCKING 0x0 ;  /* 0x0000000000007b1d */ /* 0x000fec0000010000 */
[----:B------:R-:W-:Y:S05]  /*15a0*/  @!P0 EXIT ;  /* 0x000000000000894d */ /* 0x000fea0003800000 */
[----:B------:R-:W-:-:S04]  /*15b0*/  LOP3.LUT P0, RZ, R3, 0x1f, RZ, 0xc0, !PT ;  /* 0x0000001f03ff7812 */ /* 0x000fc8000780c0ff */
[----:B------:R-:W-:-:S13]  /*15c0*/  ISETP.GE.OR P0, PT, R7, R2, P0 ;  /* 0x000000020700720c */ /* 0x000fda0000706670 */
[----:B------:R-:W-:Y:S05]  /*15d0*/  @P0 EXIT ;  /* 0x000000000000094d */ /* 0x000fea0003800000 */
[----:B------:R-:W-:Y:S01]  /*15e0*/  LDS R0, [R6] ;  /* 0x0000000006007984 */ /* 0x000fe20000000800 */
[----:B------:R-:W3:Y:S03]  /*15f0*/  LDC.64 R2, c[0x0][0x3c0] ;  /* 0x0000f000ff027b82 */ /* 0x000ee60000000a00 */
[----:B--2---:R-:W2:Y:S02]  /*1600*/  LDS R5, [R6+0x40] ;  /* 0x0000400006057984 */ /* 0x004ea40000000800 */
[----:B--2---:R-:W-:Y:S01]  /*1610*/  FADD R7, R0, R5 ;  /* 0x0000000500077221 */ /* 0x004fe20000000000 */
[----:B---3--:R-:W-:-:S05]  /*1620*/  IMAD.WIDE R4, R4, 0x4, R2 ;  /* 0x0000000404047825 */ /* 0x008fca00078e0202 */
[----:B------:R-:W-:Y:S01]  /*1630*/  REDG.E.ADD.F32.FTZ.RN.STRONG.GPU desc[UR6][R4.64], R7 ;  /* 0x00000007040079a6 */ /* 0x000fe2000c12f306 */
[----:B------:R-:W-:Y:S05]  /*1640*/  EXIT ;  /* 0x000000000000794d */ /* 0x000fea0003800000 */
        .weak           $__internal_1_$__cuda_sm20_rcp_rn_f32_slowpath
        .type           $__internal_1_$__cuda_sm20_rcp_rn_f32_slowpath,@function
        .size           $__internal_1_$__cuda_sm20_rcp_rn_f32_slowpath,(.L_x_118 - $__internal_1_$__cuda_sm20_rcp_rn_f32_slowpath)
$__internal_1_$__cuda_sm20_rcp_rn_f32_slowpath:
[----:B------:R-:W-:-:S05]  /*1650*/  IMAD.SHL.U32 R8, R0, 0x2, RZ ;  /* 0x0000000200087824 */ /* 0x000fca00078e00ff */
[----:B------:R-:W-:-:S04]  /*1660*/  SHF.R.U32.HI R8, RZ, 0x18, R8 ;  /* 0x00000018ff087819 */ /* 0x000fc80000011608 */
[----:B------:R-:W-:-:S13]  /*1670*/  ISETP.NE.U32.AND P0, PT, R8, RZ, PT ;  /* 0x000000ff0800720c */ /* 0x000fda0003f05070 */
[----:B------:R-:W-:Y:S05]  /*1680*/  @P0 BRA `(.L_x_24) ;  /* 0x00000000002c0947 */ /* 0x000fea0003800000 */
[----:B------:R-:W-:-:S04]  /*1690*/  SHF.L.U32 R8, R0, 0x1, RZ ;  /* 0x0000000100087819 */ /* 0x000fc800000006ff */
[----:B------:R-:W-:-:S13]  /*16a0*/  ISETP.NE.AND P0, PT, R8, RZ, PT ;  /* 0x000000ff0800720c */ /* 0x000fda0003f05270 */
[----:B------:R2:W3:Y:S01]  /*16b0*/  @!P0 MUFU.RCP R8, R0 ;  /* 0x0000000000088308 */ /* 0x0004e20000001000 */
[----:B------:R-:W-:Y:S05]  /*16c0*/  @!P0 BRA `(.L_x_25) ;  /* 0x0000000000a48947 */ /* 0x000fea0003800000 */
[----:B------:R-:W-:-:S04]  /*16d0*/  FFMA R9, R0, 1.84467440737095516160e+19, RZ ;  /* 0x5f80000000097823 */ /* 0x000fc800000000ff */
[----:B--2---:R-:W3:Y:S02]  /*16e0*/  MUFU.RCP R0, R9 ;  /* 0x0000000900007308 */ /* 0x004ee40000001000 */
[----:B---3--:R-:W-:-:S04]  /*16f0*/  FFMA R8, R9, R0, -1 ;  /* 0xbf80000009087423 */ /* 0x008fc80000000000 */
[----:B------:R-:W-:-:S04]  /*1700*/  FADD.FTZ R11, -R8, -RZ ;  /* 0x800000ff080b7221 */ /* 0x000fc80000010100 */
[----:B------:R-:W-:-:S04]  /*1710*/  FFMA R0, R0, R11, R0 ;  /* 0x0000000b00007223 */ /* 0x000fc80000000000 */
[----:B------:R-:W-:Y:S01]  /*1720*/  FFMA R8, R0, 1.84467440737095516160e+19, RZ ;  /* 0x5f80000000087823 */ /* 0x000fe200000000ff */
[----:B------:R-:W-:Y:S06]  /*1730*/  BRA `(.L_x_25) ;  /* 0x0000000000887947 */ /* 0x000fec0003800000 */
.L_x_24:
        /* <DEDUP_REMOVED lines=24> */
[----:B------:R-:W-:-:S04]  /*18c0*/  SEL R9, RZ, 0x1, !P0 ;  /* 0x00000001ff097807 */ /* 0x000fc80004000000 */
[----:B------:R-:W-:-:S04]  /*18d0*/  IADD3 R9, PT, PT, -R9, RZ, RZ ;  /* 0x000000ff09097210 */ /* 0x000fc80007ffe1ff */
[----:B------:R-:W-:Y:S01]  /*18e0*/  ISETP.GE.AND P0, PT, R9, RZ, PT ;  /* 0x000000ff0900720c */ /* 0x000fe20003f06270 */
[----:B------:R-:W-:-:S05]  /*18f0*/  VIADD R9, R8, 0xffffff04 ;  /* 0xffffff0408097836 */ /* 0x000fca0000000000 */
[----:B------:R-:W-:-:S07]  /*1900*/  SHF.R.U32.HI R9, RZ, R9, R14 ;  /* 0x00000009ff097219 */ /* 0x000fce000001160e */
[----:B------:R-:W-:-:S04]  /*1910*/  @!P0 IADD3 R9, PT, PT, R9, 0x1, RZ ;  /* 0x0000000109098810 */ /* 0x000fc80007ffe0ff */
[----:B------:R-:W-:-:S04]  /*1920*/  @!P1 SHF.L.U32 R9, R9, 0x1, RZ ;  /* 0x0000000109099819 */ /* 0x000fc800000006ff */
[----:B------:R-:W-:Y:S01]  /*1930*/  LOP3.LUT R8, R9, 0x80000000, R0, 0xf8, !PT ;  /* 0x8000000009087812 */ /* 0x000fe200078ef800 */
[----:B------:R-:W-:Y:S06]  /*1940*/  BRA `(.L_x_25) ;  /* 0x0000000000047947 */ /* 0x000fec0003800000 */
.L_x_26:
[----:B------:R0:W1:Y:S02]  /*1950*/  MUFU.RCP R8, R0 ;  /* 0x0000000000087308 */ /* 0x0000640000001000 */
.L_x_25:
[----:B------:R-:W-:Y:S02]  /*1960*/  HFMA2 R9, -RZ, RZ, 0, 0 ;  /* 0x00000000ff097431 */ /* 0x000fe400000001ff */
[----:B-1-3--:R-:W-:Y:S01]  /*1970*/  IMAD.MOV.U32 R10, RZ, RZ, R8 ;  /* 0x000000ffff0a7224 */ /* 0x00afe200078e0008 */
[----:B------:R-:W-:-:S04]  /*1980*/  MOV R8, R2 ;  /* 0x0000000200087202 */ /* 0x000fc80000000f00 */
[----:B0-2---:R-:W-:Y:S05]  /*1990*/  RET.REL.NODEC R8 `(_Z32conv_bnorm_bwd_mean_batch_kernelPKfiiiS0_S0_S0_S0_fPf) ;  /* 0xffffffe408987950 */ /* 0x005fea0003c3ffff */
.L_x_27:
        /* <DEDUP_REMOVED lines=14> */
.L_x_118:


//--------------------- .text._Z31conv_bnorm_bwd_var_batch_kernelPKfiiiS0_S0_S0_fPf --------------------------
	.section	.text._Z31conv_bnorm_bwd_var_batch_kernelPKfiiiS0_S0_S0_fPf,"ax",@progbits
	.align	128
        .global         _Z31conv_bnorm_bwd_var_batch_kernelPKfiiiS0_S0_S0_fPf
        .type           _Z31conv_bnorm_bwd_var_batch_kernelPKfiiiS0_S0_S0_fPf,@function
        .size           _Z31conv_bnorm_bwd_var_batch_kernelPKfiiiS0_S0_S0_fPf,(.L_x_119 - _Z31conv_bnorm_bwd_var_batch_kernelPKfiiiS0_S0_S0_fPf)
        .other          _Z31conv_bnorm_bwd_var_batch_kernelPKfiiiS0_S0_S0_fPf,@"STO_CUDA_ENTRY STV_DEFAULT"
_Z31conv_bnorm_bwd_var_batch_kernelPKfiiiS0_S0_S0_fPf:
.text._Z31conv_bnorm_bwd_var_batch_kernelPKfiiiS0_S0_S0_fPf:
[----:B------:R-:W-:Y:S08]  /*0000*/  LDC R1, c[0x0][0x37c] ;  /* 0x0000df00ff017b82 */ /* 0x000ff00000000800 */
[----:B------:R-:W0:Y:S01]  /*0010*/  LDC R12, c[0x0][0x38c] ;  /* 0x0000e300ff0c7b82 */ /* 0x000e220000000800 */
[----:B------:R-:W1:Y:S01]  /*0020*/  S2R R4, SR_TID.X ;  /* 0x0000000000047919 */ /* 0x000e620000002100 */
[----:B------:R-:W2:Y:S01]  /*0030*/  LDCU.64 UR6, c[0x0][0x358] ;  /* 0x00006b00ff0677ac */ /* 0x000ea20008000a00 */
[----:B------:R-:W-:Y:S05]  /*0040*/  BSSY.RECONVERGENT B0, `(.L_x_28) ;  /* 0x00001ff000007945 */ /* 0x000fea0003800200 */
[----:B------:R-:W3:Y:S08]  /*0050*/  LDC R3, c[0x0][0x388] ;  /* 0x0000e200ff037b82 */ /* 0x000ef00000000800 */
[----:B------:R-:W1:Y:S01]  /*0060*/  S2UR UR4, SR_CTAID.X ;  /* 0x00000000000479c3 */ /* 0x000e620000002500 */
[----:B0-----:R-:W-:-:S07]  /*0070*/  SHF.L.U32 R6, R12, 0x5, RZ ;  /* 0x000000050c067819 */ /* 0x001fce00000006ff */
[----:B------:R-:W1:Y:S01]  /*0080*/  LDC R11, c[0x0][0x360] ;  /* 0x0000d800ff0b7b82 */ /* 0x000e620000000800 */
[----:B------:R-:W-:Y:S02]  /*0090*/  IABS R10, R12 ;  /* 0x0000000c000a7213 */ /* 0x000fe40000000000 */
[-C--:B------:R-:W-:Y:S02]  /*00a0*/  IABS R7, R6.reuse ;  /* 0x0000000600077213 */ /* 0x080fe40000000000 */
[----:B------:R-:W-:Y:S02]  /*00b0*/  IABS R18, R6 ;  /* 0x0000000600127213 */ /* 0x000fe40000000000 */
[----:B------:R-:W0:Y:S01]  /*00c0*/  I2F.RP R2, R7 ;  /* 0x0000000700027306 */ /* 0x000e220000209400 */
[----:B---3--:R-:W-:Y:S01]  /*00d0*/  IADD3 R0, PT, PT, R3, 0x1ff, RZ ;  /* 0x000001ff03007810 */ /* 0x008fe20007ffe0ff */
[----:B------:R-:W3:Y:S03]  /*00e0*/  S2UR UR5, SR_CgaCtaId ;  /* 0x00000000000579c3 */ /* 0x000ee60000008800 */
[----:B------:R-:W-:-:S04]  /*00f0*/  SHF.R.S32.HI R5, RZ, 0x1f, R0 ;  /* 0x0000001fff057819 */ /* 0x000fc80000011400 */
[----:B------:R-:W-:Y:S01]  /*0100*/  LEA.HI R5, R5, R0, RZ, 0x9 ;  /* 0x0000000005057211 */ /* 0x000fe200078f48ff */
[----:B------:R-:W-:-:S03]  /*0110*/  IMAD.MOV.U32 R0, RZ, RZ, R10 ;  /* 0x000000ffff007224 */ /* 0x000fc600078e000a */
[----:B------:R-:W-:Y:S01]  /*0120*/  SHF.R.S32.HI R10, RZ, 0x9, R5 ;  /* 0x00000009ff0a7819 */ /* 0x000fe20000011405 */
[----:B------:R-:W4:Y:S03]  /*0130*/  I2F.RP R14, R0 ;  /* 0x00000000000e7306 */ /* 0x000f260000209400 */
[----:B------:R-:W-:Y:S01]  /*0140*/  IABS R13, R10 ;  /* 0x0000000a000d7213 */ /* 0x000fe20000000000 */
[----:B-1----:R-:W-:Y:S01]  /*0150*/  IMAD R11, R11, UR4, R4 ;  /* 0x000000040b0b7c24 */ /* 0x002fe2000f8e0204 */
[----:B------:R-:W1:Y:S03]  /*0160*/  LDCU UR4, c[0x0][0x390] ;  /* 0x00007200ff0477ac */ /* 0x000e660008000800 */
[----:B0-----:R-:W0:Y:S01]  /*0170*/  MUFU.RCP R2, R2 ;  /* 0x0000000200027308 */ /* 0x001e220000001000 */
[----:B------:R-:W-:-:S07]  /*0180*/  IABS R16, R11 ;  /* 0x0000000b00107213 */ /* 0x000fce0000000000 */
[----:B------:R-:W5:Y:S08]  /*0190*/  I2F.RP R15, R13 ;  /* 0x0000000d000f7306 */ /* 0x000f700000209400 */
[----:B----4-:R-:W4:Y:S01]  /*01a0*/  MUFU.RCP R14, R14 ;  /* 0x0000000e000e7308 */ /* 0x010f220000001000 */
[----:B0-----:R-:W-:Y:S01]  /*01b0*/  IADD3 R8, PT, PT, R2, 0xffffffe, RZ ;  /* 0x0ffffffe02087810 */ /* 0x001fe20007ffe0ff */
[----:B------:R-:W-:-:S05]  /*01c0*/  IMAD R2, R6, R10, RZ ;  /* 0x0000000a06027224 */ /* 0x000fca00078e02ff */
[----:B------:R-:W-:Y:S01]  /*01d0*/  IABS R5, R2 ;  /* 0x0000000200057213 */ /* 0x000fe20000000000 */
[----:B------:R-:W0:Y:S01]  /*01e0*/  F2I.FTZ.U32.TRUNC.NTZ R9, R8 ;  /* 0x0000000800097305 */ /* 0x000e22000021f000 */
[----:B------:R-:W-:-:S07]  /*01f0*/  ISETP.NE.AND P3, PT, R2, RZ, PT ;  /* 0x000000ff0200720c */ /* 0x000fce0003f65270 */
[----:B-----5:R-:W5:Y:S01]  /*0200*/  MUFU.RCP R15, R15 ;  /* 0x0000000f000f7308 */ /* 0x020f620000001000 */
[----:B----4-:R-:W-:Y:S02]  /*0210*/  IADD3 R14, PT, PT, R14, 0xffffffe, RZ ;  /* 0x0ffffffe0e0e7810 */ /* 0x010fe40007ffe0ff */
[----:B0-----:R-:W-:-:S05]  /*0220*/  IADD3 R8, PT, PT, RZ, -R9, RZ ;  /* 0x80000009ff087210 */ /* 0x001fca0007ffe0ff */
[----:B------:R-:W-:Y:S02]  /*0230*/  IMAD R17, R8, R7, RZ ;  /* 0x0000000708117224 */ /* 0x000fe400078e02ff */
[----:B------:R-:W-:-:S05]  /*0240*/  HFMA2 R8, -RZ, RZ, 0, 0 ;  /* 0x00000000ff087431 */ /* 0x000fca00000001ff */
[----:B------:R-:W-:Y:S01]  /*0250*/  IMAD.HI.U32 R9, R9, R17, R8 ;  /* 0x0000001109097227 */ /* 0x000fe200078e0008 */
[----:B------:R-:W-:Y:S02]  /*0260*/  IADD3 R8, PT, PT, RZ, -R18, RZ ;  /* 0x80000012ff087210 */ /* 0x000fe40007ffe0ff */
[----:B------:R-:W0:Y:S03]  /*0270*/  I2F.RP R18, R5 ;  /* 0x0000000500127306 */ /* 0x000e260000209400 */
[----:B------:R-:W-:-:S04]  /*0280*/  IMAD.HI.U32 R17, R9, R16, RZ ;  /* 0x0000001009117227 */ /* 0x000fc800078e00ff */
[----:B------:R-:W-:Y:S02]  /*0290*/  IMAD R8, R17, R8, R16 ;  /* 0x0000000811087224 */ /* 0x000fe400078e0210 */
[----:B-----5:R-:W-:Y:S02]  /*02a0*/  VIADD R9, R15, 0xffffffe ;  /* 0x0ffffffe0f097836 */ /* 0x020fe40000000000 */
[----:B------:R4:W-:Y:S01]  /*02b0*/  F2I.FTZ.U32.TRUNC.NTZ R15, R14 ;  /* 0x0000000e000f7305 */ /* 0x0009e2000021f000 */
[----:B------:R-:W-:-:S07]  /*02c0*/  ISETP.GT.U32.AND P1, PT, R7, R8, PT ;  /* 0x000000080700720c */ /* 0x000fce0003f24070 */
[----:B0-----:R-:W0:Y:S01]  /*02d0*/  MUFU.RCP R18, R18 ;  /* 0x0000001200127308 */ /* 0x001e220000001000 */
[----:B----4-:R-:W-:-:S04]  /*02e0*/  IABS R14, R2 ;  /* 0x00000002000e7213 */ /* 0x010fc80000000000 */
[----:B------:R-:W-:Y:S02]  /*02f0*/  IADD3 R20, PT, PT, RZ, -R14, RZ ;  /* 0x8000000eff147210 */ /* 0x000fe40007ffe0ff */
[-C--:B------:R-:W-:Y:S01]  /*0300*/  @!P1 IADD3 R8, PT, PT, R8, -R7.reuse, RZ ;  /* 0x8000000708089210 */ /* 0x080fe20007ffe0ff */
[----:B------:R-:W4:Y:S01]  /*0310*/  F2I.FTZ.U32.TRUNC.NTZ R9, R9 ;  /* 0x0000000900097305 */ /* 0x000f22000021f000 */
[----:B------:R-:W-:Y:S02]  /*0320*/  @!P1 IADD3 R17, PT, PT, R17, 0x1, RZ ;  /* 0x0000000111119810 */ /* 0x000fe40007ffe0ff */
[----:B------:R-:W-:Y:S02]  /*0330*/  ISETP.GE.U32.AND P0, PT, R8, R7, PT ;  /* 0x000000070800720c */ /* 0x000fe40003f06070 */
[----:B------:R-:W-:Y:S02]  /*0340*/  LOP3.LUT R8, R11, R6, RZ, 0x3c, !PT ;  /* 0x000000060b087212 */ /* 0x000fe400078e3cff */
[----:B------:R-:W-:-:S02]  /*0350*/  ISETP.NE.AND P1, PT, R6, RZ, PT ;  /* 0x000000ff0600720c */ /* 0x000fc40003f25270 */
[----:B0-----:R-:W-:Y:S02]  /*0360*/  IADD3 R7, PT, PT, R18, 0xffffffe, RZ ;  /* 0x0ffffffe12077810 */ /* 0x001fe40007ffe0ff */
[----:B------:R-:W-:Y:S02]  /*0370*/  ISETP.GE.AND P2, PT, R8, RZ, PT ;  /* 0x000000ff0800720c */ /* 0x000fe40003f46270 */
[----:B------:R-:W-:Y:S02]  /*0380*/  MOV R14, RZ ;  /* 0x000000ff000e7202 */ /* 0x000fe40000000f00 */
[----:B------:R-:W0:Y:S01]  /*0390*/  F2I.FTZ.U32.TRUNC.NTZ R7, R7 ;  /* 0x0000000700077305 */ /* 0x000e22000021f000 */
[----:B----4-:R-:W-:Y:S01]  /*03a0*/  IADD3 R8, PT, PT, RZ, -R9, RZ ;  /* 0x80000009ff087210 */ /* 0x010fe20007ffe0ff */
[----:B------:R-:W-:-:S04]  /*03b0*/  @P0 VIADD R17, R17, 0x1 ;  /* 0x0000000111110836 */ /* 0x000fc80000000000 */
[----:B------:R-:W-:Y:S01]  /*03c0*/  IMAD R19, R8, R13, RZ ;  /* 0x0000000d08137224 */ /* 0x000fe200078e02ff */
[----:B------:R-:W-:Y:S02]  /*03d0*/  MOV R8, RZ ;  /* 0x000000ff00087202 */ /* 0x000fe40000000f00 */
[----:B------:R-:W-:Y:S01]  /*03e0*/  @!P2 IMAD.MOV R17, RZ, RZ, -R17 ;  /* 0x000000ffff11a224 */ /* 0x000fe200078e0a11 */
[----:B------:R-:W-:Y:S02]  /*03f0*/  @!P1 LOP3.LUT R17, RZ, R6, RZ, 0x33, !PT ;  /* 0x00000006ff119212 */ /* 0x000fe400078e33ff */
[----:B------:R-:W-:Y:S01]  /*0400*/  SHF.R.S32.HI R6, RZ, 0x1f, R11 ;  /* 0x0000001fff067819 */ /* 0x000fe2000001140b */
[----:B------:R-:W-:Y:S01]  /*0410*/  IMAD.HI.U32 R9, R9, R19, R8 ;  /* 0x0000001309097227 */ /* 0x000fe200078e0008 */
[----:B0-----:R-:W-:Y:S02]  /*0420*/  IADD3 R18, PT, PT, RZ, -R7, RZ ;  /* 0x80000007ff127210 */ /* 0x001fe40007ffe0ff */
[----:B------:R-:W-:Y:S01]  /*0430*/  LEA.HI R8, R6, R11, RZ, 0x5 ;  /* 0x0000000b06087211 */ /* 0x000fe200078f28ff */
[----:B------:R-:W-:-:S02]  /*0440*/  HFMA2 R6, -RZ, RZ, 0, 0 ;  /* 0x00000000ff067431 */ /* 0x000fc400000001ff */
[----:B------:R-:W-:Y:S01]  /*0450*/  IMAD R21, R18, R5, RZ ;  /* 0x0000000512157224 */ /* 0x000fe200078e02ff */
[----:B------:R-:W-:Y:S02]  /*0460*/  IABS R18, R17 ;  /* 0x0000001100127213 */ /* 0x000fe40000000000 */
[----:B------:R-:W-:Y:S02]  /*0470*/  SHF.R.S32.HI R23, RZ, 0x5, R8 ;  /* 0x00000005ff177819 */ /* 0x000fe40000011408 */
[----:B------:R-:W-:Y:S01]  /*0480*/  LOP3.LUT R8, R8, 0xffffffe0, RZ, 0xc0, !PT ;  /* 0xffffffe008087812 */ /* 0x000fe200078ec0ff */
[----:B------:R-:W-:Y:S01]  /*0490*/  IMAD.HI.U32 R9, R9, R18, RZ ;  /* 0x0000001209097227 */ /* 0x000fe200078e00ff */
[----:B------:R-:W-:-:S03]  /*04a0*/  IABS R22, R23 ;  /* 0x0000001700167213 */ /* 0x000fc60000000000 */
[----:B------:R-:W-:Y:S01]  /*04b0*/  IMAD.HI.U32 R7, R7, R21, R6 ;  /* 0x0000001507077227 */ /* 0x000fe200078e0006 */
[----:B------:R-:W-:Y:S02]  /*04c0*/  IABS R6, R10 ;  /* 0x0000000a00067213 */ /* 0x000fe40000000000 */
[----:B------:R-:W-:-:S03]  /*04d0*/  IADD3 R21, PT, PT, RZ, -R15, RZ ;  /* 0x8000000fff157210 */ /* 0x000fc60007ffe0ff */
[----:B------:R-:W-:Y:S01]  /*04e0*/  IMAD.HI.U32 R19, R7, R16, RZ ;  /* 0x0000001007137227 */ /* 0x000fe200078e00ff */
[----:B------:R-:W-:-:S03]  /*04f0*/  MOV R7, R22 ;  /* 0x0000001600077202 */ /* 0x000fc60000000f00 */
[----:B------:R-:W-:Y:S02]  /*0500*/  IMAD R16, R19, R20, R16 ;  /* 0x0000001413107224 */ /* 0x000fe400078e0210 */
[----:B------:R-:W-:Y:S02]  /*0510*/  IMAD.MOV R6, RZ, RZ, -R6 ;  /* 0x000000ffff067224 */ /* 0x000fe400078e0a06 */
[----:B------:R-:W-:Y:S01]  /*0520*/  IMAD R21, R21, R0, RZ ;  /* 0x0000000015157224 */ /* 0x000fe200078e02ff */
[----:B------:R-:W-:Y:S01]  /*0530*/  ISETP.GT.U32.AND P2, PT, R5, R16, PT ;  /* 0x000000100500720c */ /* 0x000fe20003f44070 */
[----:B------:R-:W-:Y:S02]  /*0540*/  IMAD R18, R9, R6, R18 ;  /* 0x0000000609127224 */ /* 0x000fe400078e0212 */
[----:B------:R-:W-:Y:S01]  /*0550*/  IMAD.HI.U32 R14, R15, R21, R14 ;  /* 0x000000150f0e7227 */ /* 0x000fe200078e000e */
[----:B------:R-:W-:Y:S02]  /*0560*/  IADD3 R15, PT, PT, R11, -R8, RZ ;  /* 0x800000080b0f7210 */ /* 0x000fe40007ffe0ff */
[----:B------:R-:W-:-:S03]  /*0570*/  ISETP.GT.U32.AND P0, PT, R13, R18, PT ;  /* 0x000000120d00720c */ /* 0x000fc60003f04070 */
[----:B------:R-:W-:-:S04]  /*0580*/  IMAD.HI.U32 R14, R14, R7, RZ ;  /* 0x000000070e0e7227 */ /* 0x000fc800078e00ff */
[-C--:B------:R-:W-:Y:S01]  /*0590*/  @!P2 IADD3 R16, PT, PT, R16, -R5.reuse, RZ ;  /* 0x800000051010a210 */ /* 0x080fe20007ffe0ff */
[----:B------:R-:W-:Y:S01]  /*05a0*/  IMAD.MOV R14, RZ, RZ, -R14 ;  /* 0x000000ffff0e7224 */ /* 0x000fe200078e0a0e */
[----:B------:R-:W-:Y:S02]  /*05b0*/  @!P2 IADD3 R19, PT, PT, R19, 0x1, RZ ;  /* 0x000000011313a810 */ /* 0x000fe40007ffe0ff */
[----:B------:R-:W-:Y:S01]  /*05c0*/  ISETP.GE.U32.AND P4, PT, R16, R5, PT ;  /* 0x000000051000720c */ /* 0x000fe20003f86070 */
[----:B------:R-:W-:Y:S01]  /*05d0*/  IMAD R7, R0, R14, R7 ;  /* 0x0000000e00077224 */ /* 0x000fe200078e0207 */
[----:B------:R-:W-:Y:S02]  /*05e0*/  @!P0 IADD3 R18, PT, PT, R18, -R13, RZ ;  /* 0x8000000d12128210 */ /* 0x000fe40007ffe0ff */
[----:B------:R-:W-:Y:S02]  /*05f0*/  LOP3.LUT R5, R11, R2, RZ, 0x3c, !PT ;  /* 0x000000020b057212 */ /* 0x000fe400078e3cff */
[----:B------:R-:W-:-:S02]  /*0600*/  ISETP.GT.U32.AND P5, PT, R13, R18, PT ;  /* 0x000000120d00720c */ /* 0x000fc40003fa4070 */
[----:B------:R-:W-:Y:S02]  /*0610*/  ISETP.GT.U32.AND P6, PT, R0, R7, PT ;  /* 0x000000070000720c */ /* 0x000fe40003fc4070 */
[----:B------:R-:W-:Y:S02]  /*0620*/  ISETP.GE.AND P0, PT, R17, RZ, PT ;  /* 0x000000ff1100720c */ /* 0x000fe40003f06270 */
[----:B------:R-:W-:Y:S01]  /*0630*/  ISETP.GE.AND P1, PT, R5, RZ, PT ;  /* 0x000000ff0500720c */ /* 0x000fe20003f26270 */
[----:B------:R-:W-:Y:S01]  /*0640*/  @P4 VIADD R19, R19, 0x1 ;  /* 0x0000000113134836 */ /* 0x000fe20000000000 */
[----:B------:R-:W-:-:S04]  /*0650*/  ISETP.NE.AND P2, PT, R10, RZ, PT ;  /* 0x000000ff0a00720c */ /* 0x000fc80003f45270 */
[----:B------:R-:W-:Y:S02]  /*0660*/  MOV R5, R19 ;  /* 0x0000001300057202 */ /* 0x000fe40000000f00 */
[----:B------:R-:W-:Y:S02]  /*0670*/  @!P5 IADD3 R18, PT, PT, R18, -R13, RZ ;  /* 0x8000000d1212d210 */ /* 0x000fe40007ffe0ff */
[----:B------:R-:W-:Y:S02]  /*0680*/  @!P6 IADD3 R7, PT, PT, R7, -R0, RZ ;  /* 0x800000000707e210 */ /* 0x000fe40007ffe0ff */
[----:B------:R-:W-:Y:S01]  /*0690*/  @!P0 IADD3 R18, PT, PT, -R18, RZ, RZ ;  /* 0x000000ff12128210 */ /* 0x000fe20007ffe1ff */
[----:B------:R-:W-:Y:S01]  /*06a0*/  @!P1 IMAD.MOV R5, RZ, RZ, -R5 ;  /* 0x000000ffff059224 */ /* 0x000fe200078e0a05 */
[----:B------:R-:W-:Y:S02]  /*06b0*/  @!P3 LOP3.LUT R5, RZ, R2, RZ, 0x33, !PT ;  /* 0x00000002ff05b212 */ /* 0x000fe400078e33ff */
[----:B------:R-:W-:-:S02]  /*06c0*/  @!P2 LOP3.LUT R18, RZ, R10, RZ, 0x33, !PT ;  /* 0x0000000aff12a212 */ /* 0x000fc400078e33ff */
[----:B------:R-:W-:Y:S02]  /*06d0*/  ISETP.GT.U32.AND P4, PT, R0, R7, PT ;  /* 0x000000070000720c */ /* 0x000fe40003f84070 */
[----:B-1----:R-:W-:Y:S01]  /*06e0*/  ISETP.GE.AND P0, PT, R5, UR4, PT ;  /* 0x0000000405007c0c */ /* 0x002fe2000bf06270 */
[----:B------:R-:W-:Y:S01]  /*06f0*/  UMOV UR4, 0x400 ;  /* 0x0000040000047882 */ /* 0x000fe20000000000 */
[----:B------:R-:W-:Y:S01]  /*0700*/  LEA R6, R18, R15, 0x9 ;  /* 0x0000000f12067211 */ /* 0x000fe200078e48ff */
[----:B---3--:R-:W-:Y:S01]  /*0710*/  ULEA UR4, UR5, UR4, 0x18 ;  /* 0x0000000405047291 */ /* 0x008fe2000f8ec0ff */
[----:B------:R-:W-:Y:S02]  /*0720*/  ISETP.GE.AND P2, PT, R23, RZ, PT ;  /* 0x000000ff1700720c */ /* 0x000fe40003f46270 */
[----:B------:R-:W-:Y:S02]  /*0730*/  ISETP.GE.OR P0, PT, R6, R3, P0 ;  /* 0x000000030600720c */ /* 0x000fe40000706670 */
[----:B------:R-:W-:-:S02]  /*0740*/  ISETP.NE.AND P1, PT, R12, RZ, PT ;  /* 0x000000ff0c00720c */ /* 0x000fc40003f25270 */
[----:B------:R-:W-:Y:S01]  /*0750*/  ISETP.LT.OR P0, PT, R12, RZ, P0 ;  /* 0x000000ff0c00720c */ /* 0x000fe20000701670 */
[----:B------:R-:W-:-:S05]  /*0760*/  @!P4 IMAD.IADD R7, R7, 0x1, -R0 ;  /* 0x000000010707c824 */ /* 0x000fca00078e0a00 */
[----:B------:R-:W-:Y:S02]  /*0770*/  MOV R8, R7 ;  /* 0x0000000700087202 */ /* 0x000fe40000000f00 */
[----:B------:R-:W-:Y:S02]  /*0780*/  LEA.HI R7, R4, R4, RZ, 0x1b ;  /* 0x0000000404077211 */ /* 0x000fe400078fd8ff */
[----:B------:R-:W-:Y:S02]  /*0790*/  @!P2 IADD3 R8, PT, PT, -R8, RZ, RZ ;  /* 0x000000ff0808a210 */ /* 0x000fe40007ffe1ff */
[----:B------:R-:W-:Y:S02]  /*07a0*/  LEA R7, R7, UR4, 0x2 ;  /* 0x0000000407077c11 */ /* 0x000fe4000f8e10ff */
[----:B------:R-:W-:Y:S01]  /*07b0*/  @!P1 LOP3.LUT R8, RZ, R12, RZ, 0x33, !PT ;  /* 0x0000000cff089212 */ /* 0x000fe200078e33ff */
[----:B--2---:R-:W-:Y:S06]  /*07c0*/  @P0 BRA `(.L_x_29) ;  /* 0x0000001800140947 */ /* 0x004fec0003800000 */
[----:B------:R-:W0:Y:S01]  /*07d0*/  LDC.64 R10, c[0x0][0x3a8] ;  /* 0x0000ea00ff0a7b82 */ /* 0x000e220000000a00 */
[----:B------:R-:W1:Y:S07]  /*07e0*/  LDCU UR4, c[0x0][0x3b0] ;  /* 0x00007600ff0477ac */ /* 0x000e6e0008000800 */
[----:B------:R-:W2:Y:S01]  /*07f0*/  LDC.64 R16, c[0x0][0x3a0] ;  /* 0x0000e800ff107b82 */ /* 0x000ea20000000a00 */
[----:B0-----:R-:W-:-:S06]  /*0800*/  IMAD.WIDE R10, R8, 0x4, R10 ;  /* 0x00000004080a7825 */ /* 0x001fcc00078e020a */
[----:B------:R0:W1:Y:S01]  /*0810*/  LDG.E R10, desc[UR6][R10.64] ;  /* 0x000000060a0a7981 */ /* 0x000062000c1e1900 */
[----:B--2---:R-:W-:-:S05]  /*0820*/  IMAD.WIDE R16, R8, 0x4, R16 ;  /* 0x0000000408107825 */ /* 0x004fca00078e0210 */
[----:B------:R2:W5:Y:S01]  /*0830*/  LDG.E R9, desc[UR6][R16.64] ;  /* 0x0000000610097981 */ /* 0x000562000c1e1900 */
[C---:B------:R-:W-:Y:S01]  /*0840*/  VIADDMNMX R13, R6.reuse, 0x200, R3, PT ;  /* 0x00000200060d7846 */ /* 0x040fe20003800103 */
[----:B------:R-:W-:Y:S01]  /*0850*/  BSSY.RECONVERGENT B3, `(.L_x_30) ;  /* 0x00000c6000037945 */ /* 0x000fe20003800200 */
[----:B------:R-:W-:Y:S01]  /*0860*/  LOP3.LUT R2, RZ, R15, RZ, 0x33, !PT ;  /* 0x0000000fff027212 */ /* 0x000fe200078e33ff */
[----:B------:R-:W-:Y:S01]  /*0870*/  IMAD R12, R5, R12, R8 ;  /* 0x0000000c050c7224 */ /* 0x000fe200078e0208 */
[----:B0-----:R-:W-:Y:S01]  /*0880*/  VIADDMNMX R11, R6, 0x20, R13, !PT ;  /* 0x00000020060b7846 */ /* 0x001fe2000780010d */
[----:B------:R-:W-:Y:S01]  /*0890*/  IMAD.MOV.U32 R26, RZ, RZ, RZ ;  /* 0x000000ffff1a7224 */ /* 0x000fe200078e00ff */
[----:B------:R-:W-:Y:S02]  /*08a0*/  MOV R13, R6 ;  /* 0x00000006000d7202 */ /* 0x000fe40000000f00 */
[----:B------:R-:W-:-:S05]  /*08b0*/  IADD3 R11, PT, PT, R11, R2, RZ ;  /* 0x000000020b0b7210 */ /* 0x000fca0007ffe0ff */
[----:B------:R-:W-:-:S05]  /*08c0*/  IMAD R14, R18, -0x200, R11 ;  /* 0xfffffe00120e7824 */ /* 0x000fca00078e020b */
[C---:B------:R-:W-:Y:S02]  /*08d0*/  ISETP.GE.U32.AND P1, PT, R14.reuse, 0xe0, PT ;  /* 0x000000e00e00780c */ /* 0x040fe40003f26070 */
[----:B------:R-:W-:Y:S01]  /*08e0*/  LEA.HI R14, R14, 0x1, RZ, 0x1b ;  /* 0x000000010e0e7811 */ /* 0x000fe200078fd8ff */
[----:B-1----:R-:W-:-:S04]  /*08f0*/  FADD R25, R10, UR4 ;  /* 0x000000040a197e21 */ /* 0x002fc80008000000 */
[C---:B------:R-:W-:Y:S01]  /*0900*/  FMUL R0, R25.reuse, 16777216 ;  /* 0x4b80000019007820 */ /* 0x040fe20000400000 */
[----:B------:R-:W-:-:S04]  /*0910*/  FSETP.GEU.AND P0, PT, |R25|, 1.175494350822287508e-38, PT ;  /* 0x008000001900780b */ /* 0x000fc80003f0e200 */
[----:B------:R-:W-:-:S04]  /*0920*/  FSEL R0, R0, R25, !P0 ;  /* 0x0000001900007208 */ /* 0x000fc80004000000 */
[----:B------:R-:W0:Y:S05]  /*0930*/  MUFU.RSQ R10, R0 ;  /* 0x00000000000a7308 */ /* 0x000e2a0000001400 */
[----:B0-----:R-:W-:Y:S01]  /*0940*/  @!P0 FMUL R10, R10, 4096 ;  /* 0x458000000a0a8820 */ /* 0x001fe20000400000 */
[----:B--2---:R-:W-:Y:S06]  /*0950*/  @!P1 BRA `(.L_x_31) ;  /* 0x0000000800d49947 */ /* 0x004fec0003800000 */
[----:B------:R-:W0:Y:S01]  /*0960*/  LDC.64 R16, c[0x0][0x398] ;  /* 0x0000e600ff107b82 */ /* 0x000e220000000a00 */
[----:B------:R-:W-:Y:S01]  /*0970*/  IMAD R15, R12, R3, R15 ;  /* 0x000000030c0f7224 */ /* 0x000fe200078e020f */
[----:B------:R-:W-:Y:S01]  /*0980*/  LOP3.LUT R22, R14, 0xffffff8, RZ, 0xc0, !PT ;  /* 0x0ffffff80e167812 */ /* 0x000fe200078ec0ff */
[----:B------:R-:W-:Y:S02]  /*0990*/  HFMA2 R26, -RZ, RZ, 0, 0 ;  /* 0x00000000ff1a7431 */ /* 0x000fe400000001ff */
[----:B------:R-:W-:Y:S01]  /*09a0*/  IMAD.MOV.U32 R13, RZ, RZ, R6 ;  /* 0x000000ffff0d7224 */ /* 0x000fe200078e0006 */
[----:B------:R-:W-:Y:S02]  /*09b0*/  LEA R15, R18, R15, 0x9 ;  /* 0x0000000f120f7211 */ /* 0x000fe400078e48ff */
[----:B------:R-:W-:-:S07]  /*09c0*/  IADD3 R22, PT, PT, -R22, RZ, RZ ;  /* 0x000000ff16167210 */ /* 0x000fce0007ffe1ff */
.L_x_48:
[----:B0-----:R-:W-:Y:S01]  /*09d0*/  IMAD.WIDE R18, R15, 0x4, R16 ;  /* 0x000000040f127825 */ /* 0x001fe200078e0210 */
[----:B------:R-:W0:Y:S01]  /*09e0*/  MUFU.RCP R2, R25 ;  /* 0x0000001900027308 */ /* 0x000e220000001000 */
[----:B------:R-:W1:Y:S03]  /*09f0*/  LDC.64 R20, c[0x0][0x380] ;  /* 0x0000e000ff147b82 */ /* 0x000e660000000a00 */
[----:B------:R-:W2:Y:S01]  /*0a00*/  LDG.E R0, desc[UR6][R18.64] ;  /* 0x0000000612007981 */ /* 0x000ea2000c1e1900 */
[----:B------:R-:W-:Y:S01]  /*0a10*/  BSSY.RECONVERGENT B4, `(.L_x_32) ;  /* 0x000000f000047945 */ /* 0x000fe20003800200 */
[----:B0-----:R-:W-:-:S04]  /*0a20*/  FFMA R23, -R25, R2, 1 ;  /* 0x3f80000019177423 */ /* 0x001fc80000000102 */
[----:B------:R-:W-:Y:S01]  /*0a30*/  FFMA R2, R2, R23, R2 ;  /* 0x0000001702027223 */ /* 0x000fe20000000002 */
[----:B-1----:R-:W-:-:S04]  /*0a40*/  IMAD.WIDE R20, R15, 0x4, R20 ;  /* 0x000000040f147825 */ /* 0x002fc800078e0214 */
[----:B--2---:R-:W-:-:S04]  /*0a50*/  FMUL R3, R0, 0.5 ;  /* 0x3f00000000037820 */ /* 0x004fc80000400000 */
[----:B------:R-:W-:-:S04]  /*0a60*/  FMUL R3, R10, R3 ;  /* 0x000000030a037220 */ /* 0x000fc80000400000 */
[----:B------:R-:W0:Y:S01]  /*0a70*/  FCHK P0, R3, R25 ;  /* 0x0000001903007302 */ /* 0x000e220000000000 */
[----:B------:R-:W-:-:S04]  /*0a80*/  FFMA R23, R3, R2, RZ ;  /* 0x0000000203177223 */ /* 0x000fc800000000ff */
[----:B------:R-:W-:-:S04]  /*0a90*/  FFMA R0, -R25, R23, R3 ;  /* 0x0000001719007223 */ /* 0x000fc80000000103 */
[----:B------:R-:W-:Y:S01]  /*0aa0*/  FFMA R23, R2, R0, R23 ;  /* 0x0000000002177223 */ /* 0x000fe20000000017 */
[----:B0-----:R-:W-:Y:S06]  /*0ab0*/  @!P0 BRA `(.L_x_33) ;  /* 0x0000000000108947 */ /* 0x001fec0003800000 */
[----:B------:R-:W-:Y:S02]  /*0ac0*/  MOV R0, R25 ;  /* 0x0000001900007202 */ /* 0x000fe40000000f00 */
[----:B------:R-:W-:-:S07]  /*0ad0*/  MOV R2, 0xaf0 ;  /* 0x00000af000027802 */ /* 0x000fce0000000f00 */
[----:B-----5:R-:W-:Y:S05]  /*0ae0*/  CALL.REL.NOINC `($__internal_2_$__cuda_sm3x_div_rn_noftz_f32_slowpath) ;  /* 0x0000001800087944 */ /* 0x020fea0003c00000 */
[----:B------:R-:W-:-:S07]  /*0af0*/  MOV R23, R0 ;  /* 0x0000000000177202 */ /* 0x000fce0000000f00 */
.L_x_33:
[----:B------:R-:W-:Y:S05]  /*0b00*/  BSYNC.RECONVERGENT B4 ;  /* 0x0000000000047941 */ /* 0x000fea0003800200 */
.L_x_32:
[----:B------:R-:W2:Y:S04]  /*0b10*/  LDG.E R0, desc[UR6][R18.64+0x80] ;  /* 0x0000800612007981 */ /* 0x000ea8000c1e1900 */
[----:B------:R-:W3:Y:S01]  /*0b20*/  LDG.E R2, desc[UR6][R20.64] ;  /* 0x0000000614027981 */ /* 0x000ee2000c1e1900 */
[----:B------:R-:W0:Y:S01]  /*0b30*/  MUFU.RCP R28, R25 ;  /* 0x00000019001c7308 */ /* 0x000e220000001000 */
[----:B------:R-:W-:Y:S01]  /*0b40*/  BSSY.RECONVERGENT B4, `(.L_x_34) ;  /* 0x0000011000047945 */ /* 0x000fe20003800200 */
[----:B0-----:R-:W-:Y:S01]  /*0b50*/  FFMA R27, -R25, R28, 1 ;  /* 0x3f800000191b7423 */ /* 0x001fe2000000011c */
[----:B--2---:R-:W-:-:S03]  /*0b60*/  FMUL R3, R0, 0.5 ;  /* 0x3f00000000037820 */ /* 0x004fc60000400000 */
[----:B------:R-:W-:Y:S01]  /*0b70*/  FFMA R0, R28, R27, R28 ;  /* 0x0000001b1c007223 */ /* 0x000fe2000000001c */
[----:B------:R-:W-:Y:S01]  /*0b80*/  FMUL R24, R10, R3 ;  /* 0x000000030a187220 */ /* 0x000fe20000400000 */
[----:B---3-5:R-:W-:-:S03]  /*0b90*/  FADD R3, -R9, R2 ;  /* 0x0000000209037221 */ /* 0x028fc60000000100 */
[----:B------:R-:W0:Y:S01]  /*0ba0*/  FCHK P0, R24, R25 ;  /* 0x0000001918007302 */ /* 0x000e220000000000 */
[----:B------:R-:W-:Y:S01]  /*0bb0*/  FFMA R27, R0, R24, RZ ;  /* 0x00000018001b7223 */ /* 0x000fe200000000ff */
[----:B------:R-:W-:-:S03]  /*0bc0*/  FFMA R26, -R3, R23, R26 ;  /* 0x00000017031a7223 */ /* 0x000fc6000000011a */
[----:B------:R-:W-:-:S04]  /*0bd0*/  FFMA R2, -R25, R27, R24 ;  /* 0x0000001b19027223 */ /* 0x000fc80000000118 */
[----:B------:R-:W-:Y:S01]  /*0be0*/  FFMA R27, R0, R2, R27 ;  /* 0x00000002001b7223 */ /* 0x000fe2000000001b */
[----:B0-----:R-:W-:Y:S06]  /*0bf0*/  @!P0 BRA `(.L_x_35) ;  /* 0x0000000000148947 */ /* 0x001fec0003800000 */
[----:B------:R-:W-:Y:S01]  /*0c00*/  IMAD.MOV.U32 R3, RZ, RZ, R24 ;  /* 0x000000ffff037224 */ /* 0x000fe200078e0018 */
[----:B------:R-:W-:Y:S02]  /*0c10*/  MOV R0, R25 ;  /* 0x0000001900007202 */ /* 0x000fe40000000f00 */
[----:B------:R-:W-:-:S07]  /*0c20*/  MOV R2, 0xc40 ;  /* 0x00000c4000027802 */ /* 0x000fce0000000f00 */
[----:B------:R-:W-:Y:S05]  /*0c30*/  CALL.REL.NOINC `($__internal_2_$__cuda_sm3x_div_rn_noftz_f32_slowpath) ;  /* 0x0000001400b47944 */ /* 0x000fea0003c00000 */
[----:B------:R-:W-:-:S07]  /*0c40*/  MOV R27, R0 ;  /* 0x00000000001b7202 */ /* 0x000fce0000000f00 */
.L_x_35:
[----:B------:R-:W-:Y:S05]  /*0c50*/  BSYNC.RECONVERGENT B4 ;  /* 0x0000000000047941 */ /* 0x000fea0003800200 */
.L_x_34:
        /* <DEDUP_REMOVED lines=8> */
[----:B---3--:R-:W-:-:S03]  /*0ce0*/  FADD R3, -R9, R2 ;  /* 0x0000000209037221 */ /* 0x008fc60000000100 */
[----:B------:R-:W0:Y:S01]  /*0cf0*/  FCHK P0, R24, R25 ;  /* 0x0000001918007302 */ /* 0x000e220000000000 */
[----:B------:R-:W-:Y:S01]  /*0d00*/  FFMA R23, R0, R24, RZ ;  /* 0x0000001800177223 */ /* 0x000fe200000000ff */
[----:B------:R-:W-:-:S03]  /*0d10*/  FFMA R26, -R3, R27, R26 ;  /* 0x0000001b031a7223 */ /* 0x000fc6000000011a */
[----:B------:R-:W-:-:S04]  /*0d20*/  FFMA R2, -R25, R23, R24 ;  /* 0x0000001719027223 */ /* 0x000fc80000000118 */
[----:B------:R-:W-:Y:S01]  /*0d30*/  FFMA R23, R0, R2, R23 ;  /* 0x0000000200177223 */ /* 0x000fe20000000017 */
[----:B0-----:R-:W-:Y:S06]  /*0d40*/  @!P0 BRA `(.L_x_37) ;  /* 0x0000000000148947 */ /* 0x001fec0003800000 */
[----:B------:R-:W-:Y:S01]  /*0d50*/  MOV R3, R24 ;  /* 0x0000001800037202 */ /* 0x000fe20000000f00 */
[----:B------:R-:W-:Y:S01]  /*0d60*/  IMAD.MOV.U32 R0, RZ, RZ, R25 ;  /* 0x000000ffff007224 */ /* 0x000fe200078e0019 */
[----:B------:R-:W-:-:S07]  /*0d70*/  MOV R2, 0xd90 ;  /* 0x00000d9000027802 */ /* 0x000fce0000000f00 */
[----:B------:R-:W-:Y:S05]  /*0d80*/  CALL.REL.NOINC `($__internal_2_$__cuda_sm3x_div_rn_noftz_f32_slowpath) ;  /* 0x0000001400607944 */ /* 0x000fea0003c00000 */
[----:B------:R-:W-:-:S07]  /*0d90*/  MOV R23, R0 ;  /* 0x0000000000177202 */ /* 0x000fce0000000f00 */
.L_x_37:
[----:B------:R-:W-:Y:S05]  /*0da0*/  BSYNC.RECONVERGENT B4 ;  /* 0x0000000000047941 */ /* 0x000fea0003800200 */
.L_x_36:
        /* <DEDUP_REMOVED lines=15> */
[----:B------:R-:W-:Y:S02]  /*0ea0*/  MOV R3, R24 ;  /* 0x0000001800037202 */ /* 0x000fe40000000f00 */
[----:B------:R-:W-:Y:S02]  /*0eb0*/  MOV R0, R25 ;  /* 0x0000001900007202 */ /* 0x000fe40000000f00 */
[----:B------:R-:W-:-:S07]  /*0ec0*/  MOV R2, 0xee0 ;  /* 0x00000ee000027802 */ /* 0x000fce0000000f00 */
[----:B------:R-:W-:Y:S05]  /*0ed0*/  CALL.REL.NOINC `($__internal_2_$__cuda_sm3x_div_rn_noftz_f32_slowpath) ;  /* 0x00000014000c7944 */ /* 0x000fea0003c00000 */
[----:B------:R-:W-:-:S07]  /*0ee0*/  MOV R27, R0 ;  /* 0x00000000001b7202 */ /* 0x000fce0000000f00 */
.L_x_39:
[----:B------:R-:W-:Y:S05]  /*0ef0*/  BSYNC.RECONVERGENT B4 ;  /* 0x0000000000047941 */ /* 0x000fea0003800200 */
.L_x_38:
        /* <DEDUP_REMOVED lines=20> */
.L_x_41:
[----:B------:R-:W-:Y:S05]  /*1040*/  BSYNC.RECONVERGENT B4 ;  /* 0x0000000000047941 */ /* 0x000fea0003800200 */
.L_x_40:
        /* <DEDUP_REMOVED lines=19> */
[----:B------:R-:W-:-:S07]  /*1180*/  IMAD.MOV.U32 R27, RZ, RZ, R0 ;  /* 0x000000ffff1b7224 */ /* 0x000fce00078e0000 */
.L_x_43:
[----:B------:R-:W-:Y:S05]  /*1190*/  BSYNC.RECONVERGENT B4 ;  /* 0x0000000000047941 */ /* 0x000fea0003800200 */
.L_x_42:
        /* <DEDUP_REMOVED lines=20> */
.L_x_45:
[----:B------:R-:W-:Y:S05]  /*12e0*/  BSYNC.RECONVERGENT B4 ;  /* 0x0000000000047941 */ /* 0x000fea0003800200 */
.L_x_44:
[----:B------:R-:W2:Y:S04]  /*12f0*/  LDG.E R18, desc[UR6][R18.64+0x380] ;  /* 0x0003800612127981 */ /* 0x000ea8000c1e1900 */
[----:B------:R-:W3:Y:S01]  /*1300*/  LDG.E R2, desc[UR6][R20.64+0x300] ;  /* 0x0003000614027981 */ /* 0x000ee2000c1e1900 */
[----:B------:R-:W0:Y:S01]  /*1310*/  MUFU.RCP R0, R25 ;  /* 0x0000001900007308 */ /* 0x000e220000001000 */
[----:B------:R-:W-:Y:S01]  /*1320*/  BSSY.RECONVERGENT B4, `(.L_x_46) ;  /* 0x0000010000047945 */ /* 0x000fe20003800200 */
[----:B0-----:R-:W-:-:S04]  /*1330*/  FFMA R27, -R25, R0, 1 ;  /* 0x3f800000191b7423 */ /* 0x001fc80000000100 */
[----:B------:R-:W-:Y:S01]  /*1340*/  FFMA R0, R0, R27, R0 ;  /* 0x0000001b00007223 */ /* 0x000fe20000000000 */
[----:B--2---:R-:W-:-:S04]  /*1350*/  FMUL R3, R18, 0.5 ;  /* 0x3f00000012037820 */ /* 0x004fc80000400000 */
        /* <DEDUP_REMOVED lines=12> */
.L_x_47:
[----:B------:R-:W-:Y:S05]  /*1420*/  BSYNC.RECONVERGENT B4 ;  /* 0x0000000000047941 */ /* 0x000fea0003800200 */
.L_x_46:
[----:B------:R-:W2:Y:S01]  /*1430*/  LDG.E R20, desc[UR6][R20.64+0x380] ;  /* 0x0003800614147981 */ /* 0x000ea2000c1e1900 */
[----:B------:R-:W-:Y:S02]  /*1440*/  IADD3 R22, PT, PT, R22, 0x8, RZ ;  /* 0x0000000816167810 */ /* 0x000fe40007ffe0ff */
[----:B------:R-:W-:Y:S02]  /*1450*/  IADD3 R13, PT, PT, R13, 0x100, RZ ;  /* 0x000001000d0d7810 */ /* 0x000fe40007ffe0ff */
[----:B------:R-:W-:Y:S02]  /*1460*/  ISETP.NE.AND P0, PT, R22, RZ, PT ;  /* 0x000000ff1600720c */ /* 0x000fe40003f05270 */
[----:B------:R-:W-:Y:S01]  /*1470*/  IADD3 R15, PT, PT, R15, 0x100, RZ ;  /* 0x000001000f0f7810 */ /* 0x000fe20007ffe0ff */
[----:B--2---:R-:W-:-:S04]  /*1480*/  FADD R3, -R9, R20 ;  /* 0x0000001409037221 */ /* 0x004fc80000000100 */
[----:B------:R-:W-:-:S06]  /*1490*/  FFMA R26, -R3, R0, R26 ;  /* 0x00000000031a7223 */ /* 0x000fcc000000011a */
[----:B------:R-:W-:Y:S05]  /*14a0*/  @P0 BRA `(.L_x_48) ;  /* 0xfffffff400480947 */ /* 0x000fea000383ffff */
.L_x_31:
[----:B------:R-:W-:Y:S05]  /*14b0*/  BSYNC.RECONVERGENT B3 ;  /* 0x0000000000037941 */ /* 0x000fea0003800200 */
.L_x_30:
[----:B------:R-:W-:Y:S01]  /*14c0*/  LOP3.LUT P0, R0, R14, 0x7, RZ, 0xc0, !PT ;  /* 0x000000070e007812 */ /* 0x000fe2000780c0ff */
[----:B------:R-:W-:-:S12]  /*14d0*/  BSSY.RECONVERGENT B3, `(.L_x_49) ;  /* 0x00000b2000037945 */ /* 0x000fd80003800200 */
[----:B------:R-:W-:Y:S05]  /*14e0*/  @!P0 BRA `(.L_x_50) ;  /* 0x0000000800c08947 */ /* 0x000fea0003800000 */
[----:B------:R-:W-:Y:S01]  /*14f0*/  ISETP.GE.U32.AND P0, PT, R0, 0x4, PT ;  /* 0x000000040000780c */ /* 0x000fe20003f06070 */
[----:B------:R-:W-:-:S12]  /*1500*/  BSSY.RECONVERGENT B4, `(.L_x_51) ;  /* 0x000005c000047945 */ /* 0x000fd80003800200 */
[----:B------:R-:W-:Y:S05]  /*1510*/  @!P0 BRA `(.L_x_52) ;  /* 0x0000000400688947 */ /* 0x000fea0003800000 */
[----:B------:R-:W0:Y:S01]  /*1520*/  LDC.64 R18, c[0x0][0x398] ;  /* 0x0000e600ff127b82 */ /* 0x000e220000000a00 */
[----:B------:R-:W1:Y:S02]  /*1530*/  LDCU UR4, c[0x0][0x388] ;  /* 0x00007100ff0477ac */ /* 0x000e640008000800 */
[----:B-1----:R-:W-:-:S04]  /*1540*/  IMAD R16, R12, UR4, R13 ;  /* 0x000000040c107c24 */ /* 0x002fc8000f8e020d */
[----:B0-----:R-:W-:-:S05]  /*1550*/  IMAD.WIDE R18, R16, 0x4, R18 ;  /* 0x0000000410127825 */ /* 0x001fca00078e0212 */
[----:B------:R-:W2:Y:S01]  /*1560*/  LDG.E R0, desc[UR6][R18.64] ;  /* 0x0000000612007981 */ /* 0x000ea2000c1e1900 */
[----:B------:R-:W0:Y:S01]  /*1570*/  MUFU.RCP R2, R25 ;  /* 0x0000001900027308 */ /* 0x000e220000001000 */
[----:B------:R-:W-:Y:S01]  /*1580*/  BSSY.RECONVERGENT B5, `(.L_x_53) ;  /* 0x000000f000057945 */ /* 0x000fe20003800200 */
[----:B0-----:R-:W-:Y:S01]  /*1590*/  FFMA R15, -R25, R2, 1 ;  /* 0x3f800000190f7423 */ /* 0x001fe20000000102 */
[----:B--2---:R-:W-:-:S03]  /*15a0*/  FMUL R3, R0, 0.5 ;  /* 0x3f00000000037820 */ /* 0x004fc60000400000 */
[----:B------:R-:W-:Y:S01]  /*15b0*/  FFMA R0, R2, R15, R2 ;  /* 0x0000000f02007223 */ /* 0x000fe20000000002 */
[----:B------:R-:W-:-:S04]  /*15c0*/  FMUL R20, R10, R3 ;  /* 0x000000030a147220 */ /* 0x000fc80000400000 */
[----:B------:R-:W0:Y:S01]  /*15d0*/  FCHK P0, R20, R25 ;  /* 0x0000001914007302 */ /* 0x000e220000000000 */
[----:B------:R-:W-:-:S04]  /*15e0*/  FFMA R2, R0, R20, RZ ;  /* 0x0000001400027223 */ /* 0x000fc800000000ff */
[----:B------:R-:W-:-:S04]  /*15f0*/  FFMA R3, -R25, R2, R20 ;  /* 0x0000000219037223 */ /* 0x000fc80000000114 */
[----:B------:R-:W-:Y:S01]  /*1600*/  FFMA R15, R0, R3, R2 ;  /* 0x00000003000f7223 */ /* 0x000fe20000000002 */
[----:B0-----:R-:W-:Y:S06]  /*1610*/  @!P0 BRA `(.L_x_54) ;  /* 0x0000000000148947 */ /* 0x001fec0003800000 */
[----:B------:R-:W-:Y:S01]  /*1620*/  MOV R3, R20 ;  /* 0x0000001400037202 */ /* 0x000fe20000000f00 */
[----:B------:R-:W-:Y:S01]  /*1630*/  IMAD.MOV.U32 R0, RZ, RZ, R25 ;  /* 0x000000ffff007224 */ /* 0x000fe200078e0019 */
[----:B------:R-:W-:-:S07]  /*1640*/  MOV R2, 0x1660 ;  /* 0x0000166000027802 */ /* 0x000fce0000000f00 */
[----:B-----5:R-:W-:Y:S05]  /*1650*/  CALL.REL.NOINC `($__internal_2_$__cuda_sm3x_div_rn_noftz_f32_slowpath) ;  /* 0x0000000c002c7944 */ /* 0x020fea0003c00000 */
[----:B------:R-:W-:-:S07]  /*1660*/  MOV R15, R0 ;  /* 0x00000000000f7202 */ /* 0x000fce0000000f00 */
.L_x_54:
[----:B------:R-:W-:Y:S05]  /*1670*/  BSYNC.RECONVERGENT B5 ;  /* 0x0000000000057941 */ /* 0x000fea0003800200 */
.L_x_53:
[----:B------:R-:W0:Y:S01]  /*1680*/  LDC.64 R2, c[0x0][0x380] ;  /* 0x0000e000ff027b82 */ /* 0x000e220000000a00 */
[----:B------:R-:W2:Y:S01]  /*1690*/  LDG.E R0, desc[UR6][R18.64+0x80] ;  /* 0x0000800612007981 */ /* 0x000ea2000c1e1900 */
[----:B0-----:R-:W-:-:S05]  /*16a0*/  IMAD.WIDE R16, R16, 0x4, R2 ;  /* 0x0000000410107825 */ /* 0x001fca00078e0202 */
[----:B------:R-:W3:Y:S01]  /*16b0*/  LDG.E R2, desc[UR6][R16.64] ;  /* 0x0000000610027981 */ /* 0x000ee2000c1e1900 */
[----:B------:R-:W0:Y:S01]  /*16c0*/  MUFU.RCP R22, R25 ;  /* 0x0000001900167308 */ /* 0x000e220000001000 */
[----:B------:R-:W-:Y:S01]  /*16d0*/  BSSY.RECONVERGENT B5, `(.L_x_55) ;  /* 0x0000011000057945 */ /* 0x000fe20003800200 */
[----:B0-----:R-:W-:Y:S01]  /*16e0*/  FFMA R21, -R25, R22, 1 ;  /* 0x3f80000019157423 */ /* 0x001fe20000000116 */
[----:B--2---:R-:W-:-:S03]  /*16f0*/  FMUL R3, R0, 0.5 ;  /* 0x3f00000000037820 */ /* 0x004fc60000400000 */
[----:B------:R-:W-:Y:S01]  /*1700*/  FFMA R0, R22, R21, R22 ;  /* 0x0000001516007223 */ /* 0x000fe20000000016 */
[----:B------:R-:W-:-:S04]  /*1710*/  FMUL R20, R10, R3 ;  /* 0x000000030a147220 */ /* 0x000fc80000400000 */
[----:B------:R-:W0:Y:S01]  /*1720*/  FCHK P0, R20, R25 ;  /* 0x0000001914007302 */ /* 0x000e220000000000 */
[----:B------:R-:W-:Y:S01]  /*1730*/  FFMA R21, R0, R20, RZ ;  /* 0x0000001400157223 */ /* 0x000fe200000000ff */
[----:B---3-5:R-:W-:-:S03]  /*1740*/  FADD R3, -R9, R2 ;  /* 0x0000000209037221 */ /* 0x028fc60000000100 */
[----:B------:R-:W-:Y:S01]  /*1750*/  FFMA R2, -R25, R21, R20 ;  /* 0x0000001519027223 */ /* 0x000fe20000000114 */
[----:B------:R-:W-:-:S03]  /*1760*/  FFMA R15, -R3, R15, R26 ;  /* 0x0000000f030f7223 */ /* 0x000fc6000000011a */
[----:B------:R-:W-:Y:S01]  /*1770*/  FFMA R2, R0, R2, R21 ;  /* 0x0000000200027223 */ /* 0x000fe20000000015 */
[----:B0-----:R-:W-:Y:S06]  /*1780*/  @!P0 BRA `(.L_x_56) ;  /* 0x0000000000148947 */ /* 0x001fec0003800000 */
[----:B------:R-:W-:Y:S02]  /*1790*/  MOV R3, R20 ;  /* 0x0000001400037202 */ /* 0x000fe40000000f00 */
[----:B------:R-:W-:Y:S02]  /*17a0*/  MOV R0, R25 ;  /* 0x0000001900007202 */ /* 0x000fe40000000f00 */
[----:B------:R-:W-:-:S07]  /*17b0*/  MOV R2, 0x17d0 ;  /* 0x000017d000027802 */ /* 0x000fce0000000f00 */
[----:B------:R-:W-:Y:S05]  /*17c0*/  CALL.REL.NOINC `($__internal_2_$__cuda_sm3x_div_rn_noftz_f32_slowpath) ;  /* 0x0000000800d07944 */ /* 0x000fea0003c00000 */
[----:B------:R-:W-:-:S07]  /*17d0*/  MOV R2, R0 ;  /* 0x0000000000027202 */ /* 0x000fce0000000f00 */
.L_x_56:
[----:B------:R-:W-:Y:S05]  /*17e0*/  BSYNC.RECONVERGENT B5 ;  /* 0x0000000000057941 */ /* 0x000fea0003800200 */
.L_x_55:
        /* <DEDUP_REMOVED lines=20> */
.L_x_58:
[----:B------:R-:W-:Y:S05]  /*1930*/  BSYNC.RECONVERGENT B5 ;  /* 0x0000000000057941 */ /* 0x000fea0003800200 */
.L_x_57:
        /* <DEDUP_REMOVED lines=19> */
.L_x_60:
[----:B------:R-:W-:Y:S05]  /*1a70*/  BSYNC.RECONVERGENT B5 ;  /* 0x0000000000057941 */ /* 0x000fea0003800200 */
.L_x_59:
[----:B------:R-:W2:Y:S01]  /*1a80*/  LDG.E R16, desc[UR6][R16.64+0x180] ;  /* 0x0001800610107981 */ /* 0x000ea2000c1e1900 */
[----:B------:R-:W-:Y:S02]  /*1a90*/  VIADD R13, R13, 0x80 ;  /* 0x000000800d0d7836 */ /* 0x000fe40000000000 */
[----:B--2---:R-:W-:-:S04]  /*1aa0*/  FADD R26, -R9, R16 ;  /* 0x00000010091a7221 */ /* 0x004fc80000000100 */
[----:B------:R-:W-:-:S07]  /*1ab0*/  FFMA R26, -R26, R0, R15 ;  /* 0x000000001a1a7223 */ /* 0x000fce000000010f */
.L_x_52:
[----:B------:R-:W-:Y:S05]  /*1ac0*/  BSYNC.RECONVERGENT B4 ;  /* 0x0000000000047941 */ /* 0x000fea0003800200 */
.L_x_51:
[----:B------:R-:W-:-:S13]  /*1ad0*/  LOP3.LUT P0, R14, R14, 0x3, RZ, 0xc0, !PT ;  /* 0x000000030e0e7812 */ /* 0x000fda000780c0ff */
[----:B------:R-:W-:Y:S05]  /*1ae0*/  @!P0 BRA `(.L_x_50) ;  /* 0x0000000400408947 */ /* 0x000fea0003800000 */
[----:B------:R-:W-:Y:S01]  /*1af0*/  ISETP.NE.AND P0, PT, R14, 0x1, PT ;  /* 0x000000010e00780c */ /* 0x000fe20003f05270 */
        /* <DEDUP_REMOVED lines=18> */
[----:B------:R-:W-:Y:S02]  /*1c20*/  MOV R3, R18 ;  /* 0x0000001200037202 */ /* 0x000fe40000000f00 */
[----:B------:R-:W-:Y:S02]  /*1c30*/  MOV R0, R25 ;  /* 0x0000001900007202 */ /* 0x000fe40000000f00 */
[----:B------:R-:W-:-:S07]  /*1c40*/  MOV R2, 0x1c60 ;  /* 0x00001c6000027802 */ /* 0x000fce0000000f00 */
[----:B-----5:R-:W-:Y:S05]  /*1c50*/  CALL.REL.NOINC `($__internal_2_$__cuda_sm3x_div_rn_noftz_f32_slowpath) ;  /* 0x0000000400ac7944 */ /* 0x020fea0003c00000 */
[----:B------:R-:W-:-:S07]  /*1c60*/  MOV R19, R0 ;  /* 0x0000000000137202 */ /* 0x000fce0000000f00 */
.L_x_64:
[----:B------:R-:W-:Y:S05]  /*1c70*/  BSYNC.RECONVERGENT B5 ;  /* 0x0000000000057941 */ /* 0x000fea0003800200 */
.L_x_63:
[----:B------:R-:W0:Y:S01]  /*1c80*/  LDC.64 R2, c[0x0][0x380] ;  /* 0x0000e000ff027b82 */ /* 0x000e220000000a00 */
[----:B------:R-:W2:Y:S01]  /*1c90*/  LDG.E R16, desc[UR6][R16.64+0x80] ;  /* 0x0000800610107981 */ /* 0x000ea2000c1e1900 */
[----:B0-----:R-:W-:-:S05]  /*1ca0*/  IMAD.WIDE R14, R14, 0x4, R2 ;  /* 0x000000040e0e7825 */ /* 0x001fca00078e0202 */
[----:B------:R-:W3:Y:S01]  /*1cb0*/  LDG.E R2, desc[UR6][R14.64] ;  /* 0x000000060e027981 */ /* 0x000ee2000c1e1900 */
[----:B------:R-:W0:Y:S01]  /*1cc0*/  MUFU.RCP R0, R25 ;  /* 0x0000001900007308 */ /* 0x000e220000001000 */
[----:B------:R-:W-:Y:S01]  /*1cd0*/  BSSY.RECONVERGENT B5, `(.L_x_65) ;  /* 0x0000010000057945 */ /* 0x000fe20003800200 */
[----:B0-----:R-:W-:-:S04]  /*1ce0*/  FFMA R21, -R25, R0, 1 ;  /* 0x3f80000019157423 */ /* 0x001fc80000000100 */
[----:B------:R-:W-:Y:S01]  /*1cf0*/  FFMA R0, R0, R21, R0 ;  /* 0x0000001500007223 */ /* 0x000fe20000000000 */
[----:B--2---:R-:W-:-:S04]  /*1d00*/  FMUL R3, R16, 0.5 ;  /* 0x3f00000010037820 */ /* 0x004fc80000400000 */
        /* <DEDUP_REMOVED lines=8> */
[----:B------:R-:W-:Y:S01]  /*1d90*/  MOV R3, R18 ;  /* 0x0000001200037202 */ /* 0x000fe20000000f00 */
[----:B------:R-:W-:Y:S01]  /*1da0*/  IMAD.MOV.U32 R0, RZ, RZ, R25 ;  /* 0x000000ffff007224 */ /* 0x000fe200078e0019 */
[----:B------:R-:W-:-:S07]  /*1db0*/  MOV R2, 0x1dd0 ;  /* 0x00001dd000027802 */ /* 0x000fce0000000f00 */
[----:B------:R-:W-:Y:S05]  /*1dc0*/  CALL.REL.NOINC `($__internal_2_$__cuda_sm3x_div_rn_noftz_f32_slowpath) ;  /* 0x0000000400507944 */ /* 0x000fea0003c00000 */
.L_x_66:
[----:B------:R-:W-:Y:S05]  /*1dd0*/  BSYNC.RECONVERGENT B5 ;  /* 0x0000000000057941 */ /* 0x000fea0003800200 */
.L_x_65:
[----:B------:R-:W2:Y:S01]  /*1de0*/  LDG.E R14, desc[UR6][R14.64+0x80] ;  /* 0x000080060e0e7981 */ /* 0x000ea2000c1e1900 */
[----:B------:R-:W-:Y:S01]  /*1df0*/  IADD3 R13, PT, PT, R13, 0x40, RZ ;  /* 0x000000400d0d7810 */ /* 0x000fe20007ffe0ff */
[----:B--2---:R-:W-:-:S04]  /*1e00*/  FADD R3, -R9, R14 ;  /* 0x0000000e09037221 */ /* 0x004fc80000000100 */
[----:B------:R-:W-:-:S07]  /*1e10*/  FFMA R26, -R3, R0, R26 ;  /* 0x00000000031a7223 */ /* 0x000fce000000011a */
.L_x_62:
[----:B------:R-:W-:Y:S05]  /*1e20*/  BSYNC.RECONVERGENT B4 ;  /* 0x0000000000047941 */ /* 0x000fea0003800200 */
.L_x_61:
[----:B------:R-:W-:-:S13]  /*1e30*/  LOP3.LUT P0, RZ, R11, 0x20, RZ, 0xc0, !PT ;  /* 0x000000200bff7812 */ /* 0x000fda000780c0ff */
[----:B------:R-:W-:Y:S05]  /*1e40*/  @P0 BRA `(.L_x_50) ;  /* 0x0000000000680947 */ /* 0x000fea0003800000 */
[----:B------:R-:W0:Y:S01]  /*1e50*/  LDC.64 R2, c[0x0][0x398] ;  /* 0x0000e600ff027b82 */ /* 0x000e220000000a00 */
[----:B------:R-:W1:Y:S02]  /*1e60*/  LDCU UR4, c[0x0][0x388] ;  /* 0x00007100ff0477ac */ /* 0x000e640008000800 */
[----:B-1----:R-:W-:-:S04]  /*1e70*/  IMAD R12, R12, UR4, R13 ;  /* 0x000000040c0c7c24 */ /* 0x002fc8000f8e020d */
[----:B0-----:R-:W-:-:S06]  /*1e80*/  IMAD.WIDE R2, R12, 0x4, R2 ;  /* 0x000000040c027825 */ /* 0x001fcc00078e0202 */
[----:B------:R-:W2:Y:S01]  /*1e90*/  LDG.E R2, desc[UR6][R2.64] ;  /* 0x0000000602027981 */ /* 0x000ea2000c1e1900 */
[----:B------:R-:W0:Y:S01]  /*1ea0*/  MUFU.RCP R0, R25 ;  /* 0x0000001900007308 */ /* 0x000e220000001000 */
[----:B------:R-:W-:Y:S01]  /*1eb0*/  BSSY.RECONVERGENT B4, `(.L_x_67) ;  /* 0x000000e000047945 */ /* 0x000fe20003800200 */
[----:B0-----:R-:W-:-:S04]  /*1ec0*/  FFMA R13, -R25, R0, 1 ;  /* 0x3f800000190d7423 */ /* 0x001fc80000000100 */
[----:B------:R-:W-:Y:S01]  /*1ed0*/  FFMA R0, R0, R13, R0 ;  /* 0x0000000d00007223 */ /* 0x000fe20000000000 */
[----:B--2---:R-:W-:-:S04]  /*1ee0*/  FMUL R11, R2, -0.5 ;  /* 0xbf000000020b7820 */ /* 0x004fc80000400000 */
        /* <DEDUP_REMOVED lines=10> */
.L_x_68:
[----:B------:R-:W-:Y:S05]  /*1f90*/  BSYNC.RECONVERGENT B4 ;  /* 0x0000000000047941 */ /* 0x000fea0003800200 */
.L_x_67:
[----:B------:R-:W0:Y:S02]  /*1fa0*/  LDC.64 R2, c[0x0][0x380] ;  /* 0x0000e000ff027b82 */ /* 0x000e240000000a00 */
[----:B0-----:R-:W-:-:S06]  /*1fb0*/  IMAD.WIDE R12, R12, 0x4, R2 ;  /* 0x000000040c0c7825 */ /* 0x001fcc00078e0202 */
[----:B------:R-:W2:Y:S02]  /*1fc0*/  LDG.E R12, desc[UR6][R12.64] ;  /* 0x000000060c0c7981 */ /* 0x000ea4000c1e1900 */
[----:B--2--5:R-:W-:-:S04]  /*1fd0*/  FADD R9, -R9, R12 ;  /* 0x0000000c09097221 */ /* 0x024fc80000000100 */
[----:B------:R-:W-:-:S07]  /*1fe0*/  FFMA R26, R9, R0, R26 ;  /* 0x00000000091a7223 */ /* 0x000fce000000001a */
.L_x_50:
[----:B------:R-:W-:Y:S05]  /*1ff0*/  BSYNC.RECONVERGENT B3 ;  /* 0x0000000000037941 */ /* 0x000fea0003800200 */
.L_x_49:
[----:B------:R1:W-:Y:S01]  /*2000*/  STS [R7], R26 ;  /* 0x0000001a07007388 */ /* 0x0003e20000000800 */
[----:B------:R-:W-:Y:S05]  /*2010*/  BRA `(.L_x_69) ;  /* 0x0000000000047947 */ /* 0x000fea0003800000 */
.L_x_29:
[----:B------:R0:W-:Y:S02]  /*2020*/  STS [R7], RZ ;  /* 0x000000ff07007388 */ /* 0x0001e40000000800 */
.L_x_69:
[----:B------:R-:W-:Y:S05]  /*2030*/  BSYNC.RECONVERGENT B0 ;  /* 0x0000000000007941 */ /* 0x000fea0003800200 */
.L_x_28:
[----:B------:R-:W2:Y:S01]  /*2040*/  LDC R2, c[0x0][0x38c] ;  /* 0x0000e300ff027b82 */ /* 0x000ea20000000800 */
[----:B------:R-:W3:Y:S01]  /*2050*/  LDCU UR4, c[0x0][0x390] ;  /* 0x00007200ff0477ac */ /* 0x000ee20008000800 */
[----:B------:R-:W-:-:S06]  /*2060*/  LOP3.LUT R0, R4, 0x1, RZ, 0xc0, !PT ;  /* 0x0000000104007812 */ /* 0x000fcc00078ec0ff */
[----:B------:R-:W-:Y:S01]  /*2070*/  BAR.SYNC.DEFER_BLOCKING 0x0 ;  /* 0x0000000000007b1d */ /* 0x000fe20000010000 */
[----:B------:R-:W-:Y:S02]  /*2080*/  LOP3.LUT P1, RZ, R4, 0x3, RZ, 0xc0, !PT ;  /* 0x0000000304ff7812 */ /* 0x000fe4000782c0ff */
[----:B---3--:R-:W-:-:S04]  /*2090*/  ISETP.GE.AND P0, PT, R5, UR4, PT ;  /* 0x0000000405007c0c */ /* 0x008fc8000bf06270 */
[----:B--2---:R-:W-:-:S04]  /*20a0*/  ISETP.GT.AND P0, PT, R2, -0x1, !P0 ;  /* 0xffffffff0200780c */ /* 0x004fc80004704270 */
        /* <DEDUP_REMOVED lines=27> */
[----:B------:R-:W3:Y:S01]  /*2260*/  LDCU UR4, c[0x0][0x388] ;  /* 0x00007100ff0477ac */ /* 0x000ee20008000800 */
[----:B------:R-:W-:-:S04]  /*2270*/  LOP3.LUT P0, RZ, R4, 0x1f, RZ, 0xc0, !PT ;  /* 0x0000001f04ff7812 */ /* 0x000fc8000780c0ff */
[----:B---3--:R-:W-:-:S13]  /*2280*/  ISETP.GE.OR P0, PT, R6, UR4, P0 ;  /* 0x0000000406007c0c */ /* 0x008fda0008706670 */
[----:B------:R-:W-:Y:S05]  /*2290*/  @P0 EXIT ;  /* 0x000000000000094d */ /* 0x000fea0003800000 */
[----:B--2---:R-:W-:Y:S01]  /*22a0*/  LDS R0, [R7] ;  /* 0x0000000007007984 */ /* 0x004fe20000000800 */
[----:B------:R-:W2:Y:S03]  /*22b0*/  LDC.64 R2, c[0x0][0x3b8] ;  /* 0x0000ee00ff027b82 */ /* 0x000ea60000000a00 */
[----:B------:R-:W3:Y:S01]  /*22c0*/  LDS R5, [R7+0x40] ;  /* 0x0000400007057984 */ /* 0x000ee20000000800 */
[----:B--2--5:R-:W-:-:S04]  /*22d0*/  IMAD.WIDE R8, R8, 0x4, R2 ;  /* 0x0000000408087825 */ /* 0x024fc800078e0202 */
[----:B---3--:R-:W-:-:S05]  /*22e0*/  FADD R5, R0, R5 ;  /* 0x0000000500057221 */ /* 0x008fca0000000000 */
[----:B------:R-:W-:Y:S01]  /*22f0*/  REDG.E.ADD.F32.FTZ.RN.STRONG.GPU desc[UR6][R8.64], R5 ;  /* 0x00000005080079a6 */ /* 0x000fe2000c12f306 */
[----:B------:R-:W-:Y:S05]  /*2300*/  EXIT ;  /* 0x000000000000794d */ /* 0x000fea0003800000 */
        .weak           $__internal_2_$__cuda_sm3x_div_rn_noftz_f32_slowpath
        .type           $__internal_2_$__cuda_sm3x_div_rn_noftz_f32_slowpath,@function
        .size           $__internal_2_$__cuda_sm3x_div_rn_noftz_f32_slowpath,(.L_x_119 - $__internal_2_$__cuda_sm3x_div_rn_noftz_f32_slowpath)
$__internal_2_$__cuda_sm3x_div_rn_noftz_f32_slowpath:
[----:B------:R-:W-:Y:S01]  /*2310*/  SHF.R.U32.HI R23, RZ, 0x17, R0 ;  /* 0x00000017ff177819 */ /* 0x000fe20000011600 */
[----:B------:R-:W-:Y:S01]  /*2320*/  BSSY.RECONVERGENT B1, `(.L_x_70) ;  /* 0x0000062000017945 */ /* 0x000fe20003800200 */
[----:B------:R-:W-:Y:S02]  /*2330*/  SHF.R.U32.HI R27, RZ, 0x17, R3 ;  /* 0x00000017ff1b7819 */ /* 0x000fe40000011603 */
[----:B------:R-:W-:Y:S02]  /*2340*/  LOP3.LUT R23, R23, 0xff, RZ, 0xc0, !PT ;  /* 0x000000ff17177812 */ /* 0x000fe400078ec0ff */
[----:B------:R-:W-:Y:S02]  /*2350*/  LOP3.LUT R27, R27, 0xff, RZ, 0xc0, !PT ;  /* 0x000000ff1b1b7812 */ /* 0x000fe400078ec0ff */
[----:B------:R-:W-:-:S03]  /*2360*/  IADD3 R28, PT, PT, R23, -0x1, RZ ;  /* 0xffffffff171c7810 */ /* 0x000fc60007ffe0ff */
[----:B------:R-:W-:Y:S01]  /*2370*/  VIADD R29, R27, 0xffffffff ;  /* 0xffffffff1b1d7836 */ /* 0x000fe20000000000 */
[----:B------:R-:W-:-:S04]  /*2380*/  ISETP.GT.U32.AND P0, PT, R28, 0xfd, PT ;  /* 0x000000fd1c00780c */ /* 0x000fc80003f04070 */
[----:B------:R-:W-:-:S13]  /*2390*/  ISETP.GT.U32.OR P0, PT, R29, 0xfd, P0 ;  /* 0x000000fd1d00780c */ /* 0x000fda0000704470 */
[----:B------:R-:W-:Y:S01]  /*23a0*/  @!P0 MOV R24, RZ ;  /* 0x000000ff00188202 */ /* 0x000fe20000000f00 */
[----:B------:R-:W-:Y:S06]  /*23b0*/  @!P0 BRA `(.L_x_71) ;  /* 0x00000000005c8947 */ /* 0x000fec0003800000 */
[----:B------:R-:W-:Y:S02]  /*23c0*/  FSETP.GTU.FTZ.AND P0, PT, |R3|, +INF , PT ;  /* 0x7f8000000300780b */ /* 0x000fe40003f1c200 */
[----:B------:R-:W-:-:S04]  /*23d0*/  FSETP.GTU.FTZ.AND P1, PT, |R0|, +INF , PT ;  /* 0x7f8000000000780b */ /* 0x000fc80003f3c200 */
[----:B------:R-:W-:-:S13]  /*23e0*/  PLOP3.LUT P0, PT, P0, P1, PT, 0xf8, 0x8f ;  /* 0x00000000008f781c */ /* 0x000fda0000703f70 */
[----:B------:R-:W-:Y:S05]  /*23f0*/  @P0 BRA `(.L_x_72) ;  /* 0x00000004004c0947 */ /* 0x000fea0003800000 */
[----:B------:R-:W-:-:S13]  /*2400*/  LOP3.LUT P0, RZ, R0, 0x7fffffff, R3, 0xc8, !PT ;  /* 0x7fffffff00ff7812 */ /* 0x000fda000780c803 */
[----:B------:R-:W-:Y:S05]  /*2410*/  @!P0 BRA `(.L_x_73) ;  /* 0x00000004003c8947 */ /* 0x000fea0003800000 */
[C---:B------:R-:W-:Y:S02]  /*2420*/  FSETP.NEU.FTZ.AND P0, PT, |R3|.reuse, +INF , PT ;  /* 0x7f8000000300780b */ /* 0x040fe40003f1d200 */
[----:B------:R-:W-:Y:S02]  /*2430*/  FSETP.NEU.FTZ.AND P2, PT, |R0|, +INF , PT ;  /* 0x7f8000000000780b */ /* 0x000fe40003f5d200 */
[----:B------:R-:W-:-:S11]  /*2440*/  FSETP.NEU.FTZ.AND P1, PT, |R3|, +INF , PT ;  /* 0x7f8000000300780b */ /* 0x000fd60003f3d200 */
[----:B------:R-:W-:Y:S05]  /*2450*/  @!P2 BRA !P0, `(.L_x_73) ;  /* 0x00000004002ca947 */ /* 0x000fea0004000000 */
[----:B------:R-:W-:-:S04]  /*2460*/  LOP3.LUT P0, RZ, R3, 0x7fffffff, RZ, 0xc0, !PT ;  /* 0x7fffffff03ff7812 */ /* 0x000fc8000780c0ff */
[----:B------:R-:W-:-:S13]  /*2470*/  PLOP3.LUT P0, PT, P2, P0, PT, 0x2f, 0xf2 ;  /* 0x0000000000f2781c */ /* 0x000fda0001700577 */
[----:B------:R-:W-:Y:S05]  /*2480*/  @P0 BRA `(.L_x_74) ;  /* 0x0000000400180947 */ /* 0x000fea0003800000 */
[----:B------:R-:W-:-:S04]  /*2490*/  LOP3.LUT P0, RZ, R0, 0x7fffffff, RZ, 0xc0, !PT ;  /* 0x7fffffff00ff7812 */ /* 0x000fc8000780c0ff */
[----:B------:R-:W-:-:S13]  /*24a0*/  PLOP3.LUT P0, PT, P1, P0, PT, 0x2f, 0xf2 ;  /* 0x0000000000f2781c */ /* 0x000fda0000f00577 */
[----:B------:R-:W-:Y:S05]  /*24b0*/  @P0 BRA `(.L_x_75) ;  /* 0x0000000400000947 */ /* 0x000fea0003800000 */
[----:B------:R-:W-:Y:S02]  /*24c0*/  ISETP.GE.AND P0, PT, R29, RZ, PT ;  /* 0x000000ff1d00720c */ /* 0x000fe40003f06270 */
[----:B------:R-:W-:-:S11]  /*24d0*/  ISETP.GE.AND P1, PT, R28, RZ, PT ;  /* 0x000000ff1c00720c */ /* 0x000fd60003f26270 */
[----:B------:R-:W-:Y:S01]  /*24e0*/  @P0 MOV R24, RZ ;  /* 0x000000ff00180202 */ /* 0x000fe20000000f00 */
[----:B------:R-:W-:Y:S01]  /*24f0*/  @!P0 FFMA R3, R3, 1.84467440737095516160e+19, RZ ;  /* 0x5f80000003038823 */ /* 0x000fe200000000ff */
[----:B------:R-:W-:Y:S01]  /*2500*/  @!P0 MOV R24, 0xffffffc0 ;  /* 0xffffffc000188802 */ /* 0x000fe20000000f00 */
[----:B------:R-:W-:-:S03]  /*2510*/  @!P1 FFMA R0, R0, 1.84467440737095516160e+19, RZ ;  /* 0x5f80000000009823 */ /* 0x000fc600000000ff */
[----:B------:R-:W-:-:S07]  /*2520*/  @!P1 IADD3 R24, PT, PT, R24, 0x40, RZ ;  /* 0x0000004018189810 */ /* 0x000fce0007ffe0ff */
.L_x_71:
[----:B------:R-:W-:Y:S01]  /*2530*/  LEA R31, R23, 0xc0800000, 0x17 ;  /* 0xc0800000171f7811 */ /* 0x000fe200078eb8ff */
[----:B------:R-:W-:Y:S01]  /*2540*/  BSSY.RECONVERGENT B2, `(.L_x_76) ;  /* 0x0000036000027945 */ /* 0x000fe20003800200 */
[----:B------:R-:W-:-:S03]  /*2550*/  IADD3 R30, PT, PT, R27, -0x7f, RZ ;  /* 0xffffff811b1e7810 */ /* 0x000fc60007ffe0ff */
[----:B------:R-:W-:Y:S01]  /*2560*/  IMAD.IADD R31, R0, 0x1, -R31 ;  /* 0x00000001001f7824 */ /* 0x000fe200078e0a1f */
[C---:B------:R-:W-:Y:S01]  /*2570*/  IADD3 R23, PT, PT, R30.reuse, 0x7f, -R23 ;  /* 0x0000007f1e177810 */ /* 0x040fe20007ffe817 */
[----:B------:R-:W-:Y:S02]  /*2580*/  IMAD R0, R30, -0x800000, R3 ;  /* 0xff8000001e007824 */ /* 0x000fe400078e0203 */
[----:B------:R-:W0:Y:S01]  /*2590*/  MUFU.RCP R28, R31 ;  /* 0x0000001f001c7308 */ /* 0x000e220000001000 */
[----:B------:R-:W-:Y:S01]  /*25a0*/  FADD.FTZ R29, -R31, -RZ ;  /* 0x800000ff1f1d7221 */ /* 0x000fe20000010100 */
[----:B------:R-:W-:-:S03]  /*25b0*/  IADD3 R23, PT, PT, R23, R24, RZ ;  /* 0x0000001817177210 */ /* 0x000fc60007ffe0ff */
[----:B0-----:R-:W-:-:S04]  /*25c0*/  FFMA R27, R28, R29, 1 ;  /* 0x3f8000001c1b7423 */ /* 0x001fc8000000001d */
[----:B------:R-:W-:-:S04]  /*25d0*/  FFMA R27, R28, R27, R28 ;  /* 0x0000001b1c1b7223 */ /* 0x000fc8000000001c */
[----:B------:R-:W-:-:S04]  /*25e0*/  FFMA R28, R0, R27, RZ ;  /* 0x0000001b001c7223 */ /* 0x000fc800000000ff */
[----:B------:R-:W-:-:S04]  /*25f0*/  FFMA R3, R29, R28, R0 ;  /* 0x0000001c1d037223 */ /* 0x000fc80000000000 */
[----:B------:R-:W-:-:S04]  /*2600*/  FFMA R28, R27, R3, R28 ;  /* 0x000000031b1c7223 */ /* 0x000fc8000000001c */
[----:B------:R-:W-:-:S04]  /*2610*/  FFMA R29, R29, R28, R0 ;  /* 0x0000001c1d1d7223 */ /* 0x000fc80000000000 */
[----:B------:R-:W-:-:S05]  /*2620*/  FFMA R0, R27, R29, R28 ;  /* 0x0000001d1b007223 */ /* 0x000fca000000001c */
[----:B------:R-:W-:-:S04]  /*2630*/  SHF.R.U32.HI R3, RZ, 0x17, R0 ;  /* 0x00000017ff037819 */ /* 0x000fc80000011600 */
[----:B------:R-:W-:-:S04]  /*2640*/  LOP3.LUT R24, R3, 0xff, RZ, 0xc0, !PT ;  /* 0x000000ff03187812 */ /* 0x000fc800078ec0ff */
[----:B------:R-:W-:-:S04]  /*2650*/  IADD3 R3, PT, PT, R24, R23, RZ ;  /* 0x0000001718037210 */ /* 0x000fc80007ffe0ff */
[----:B------:R-:W-:-:S04]  /*2660*/  IADD3 R24, PT, PT, R3, -0x1, RZ ;  /* 0xffffffff03187810 */ /* 0x000fc80007ffe0ff */
[----:B------:R-:W-:-:S13]  /*2670*/  ISETP.GE.U32.AND P0, PT, R24, 0xfe, PT ;  /* 0x000000fe1800780c */ /* 0x000fda0003f06070 */
[----:B------:R-:W-:Y:S05]  /*2680*/  @!P0 BRA `(.L_x_77) ;  /* 0x0000000000808947 */ /* 0x000fea0003800000 */
[----:B------:R-:W-:-:S13]  /*2690*/  ISETP.GT.AND P0, PT, R3, 0xfe, PT ;  /* 0x000000fe0300780c */ /* 0x000fda0003f04270 */
[----:B------:R-:W-:Y:S05]  /*26a0*/  @P0 BRA `(.L_x_78) ;  /* 0x00000000006c0947 */ /* 0x000fea0003800000 */
[----:B------:R-:W-:-:S13]  /*26b0*/  ISETP.GE.AND P0, PT, R3, 0x1, PT ;  /* 0x000000010300780c */ /* 0x000fda0003f06270 */
[----:B------:R-:W-:Y:S05]  /*26c0*/  @P0 BRA `(.L_x_79) ;  /* 0x0000000000740947 */ /* 0x000fea0003800000 */
[----:B------:R-:W-:Y:S02]  /*26d0*/  ISETP.GE.AND P0, PT, R3, -0x18, PT ;  /* 0xffffffe80300780c */ /* 0x000fe40003f06270 */
[----:B------:R-:W-:-:S11]  /*26e0*/  LOP3.LUT R0, R0, 0x80000000, RZ, 0xc0, !PT ;  /* 0x8000000000007812 */ /* 0x000fd600078ec0ff */
[----:B------:R-:W-:Y:S05]  /*26f0*/  @!P0 BRA `(.L_x_79) ;  /* 0x0000000000688947 */ /* 0x000fea0003800000 */
[CCC-:B------:R-:W-:Y:S01]  /*2700*/  FFMA.RZ R23, R27.reuse, R29.reuse, R28.reuse ;  /* 0x0000001d1b177223 */ /* 0x1c0fe2000000c01c */
[CCC-:B------:R-:W-:Y:S01]  /*2710*/  FFMA.RP R24, R27.reuse, R29.reuse, R28.reuse ;  /* 0x0000001d1b187223 */ /* 0x1c0fe2000000801c */
[----:B------:R-:W-:Y:S01]  /*2720*/  FFMA.RM R29, R27, R29, R28 ;  /* 0x0000001d1b1d7223 */ /* 0x000fe2000000401c */
[C---:B------:R-:W-:Y:S01]  /*2730*/  VIADD R27, R3.reuse, 0x20 ;  /* 0x00000020031b7836 */ /* 0x040fe20000000000 */
[----:B------:R-:W-:Y:S02]  /*2740*/  ISETP.NE.AND P2, PT, R3, RZ, PT ;  /* 0x000000ff0300720c */ /* 0x000fe40003f45270 */
[----:B------:R-:W-:Y:S02]  /*2750*/  LOP3.LUT R23, R23, 0x7fffff, RZ, 0xc0, !PT ;  /* 0x007fffff17177812 */ /* 0x000fe400078ec0ff */
[----:B------:R-:W-:Y:S02]  /*2760*/  ISETP.NE.AND P1, PT, R3, RZ, PT ;  /* 0x000000ff0300720c */ /* 0x000fe40003f25270 */
[----:B------:R-:W-:-:S02]  /*2770*/  LOP3.LUT R28, R23, 0x800000, RZ, 0xfc, !PT ;  /* 0x00800000171c7812 */ /* 0x000fc400078efcff */
[----:B------:R-:W-:Y:S02]  /*2780*/  IADD3 R3, PT, PT, -R3, RZ, RZ ;  /* 0x000000ff03037210 */ /* 0x000fe40007ffe1ff */
[----:B------:R-:W-:Y:S02]  /*2790*/  SHF.L.U32 R27, R28, R27, RZ ;  /* 0x0000001b1c1b7219 */ /* 0x000fe400000006ff */
[----:B------:R-:W-:Y:S02]  /*27a0*/  FSETP.NEU.FTZ.AND P0, PT, R24, R29, PT ;  /* 0x0000001d1800720b */ /* 0x000fe40003f1d000 */
[----:B------:R-:W-:Y:S02]  /*27b0*/  SEL R3, R3, RZ, P2 ;  /* 0x000000ff03037207 */ /* 0x000fe40001000000 */
[----:B------:R-:W-:Y:S02]  /*27c0*/  ISETP.NE.AND P1, PT, R27, RZ, P1 ;  /* 0x000000ff1b00720c */ /* 0x000fe40000f25270 */
[----:B------:R-:W-:-:S02]  /*27d0*/  SHF.R.U32.HI R28, RZ, R3, R28 ;  /* 0x00000003ff1c7219 */ /* 0x000fc4000001161c */
[----:B------:R-:W-:Y:S02]  /*27e0*/  PLOP3.LUT P0, PT, P0, P1, PT, 0xf8, 0x8f ;  /* 0x00000000008f781c */ /* 0x000fe40000703f70 */
[----:B------:R-:W-:Y:S02]  /*27f0*/  SHF.R.U32.HI R23, RZ, 0x1, R28 ;  /* 0x00000001ff177819 */ /* 0x000fe4000001161c */
[----:B------:R-:W-:-:S04]  /*2800*/  SEL R24, RZ, 0x1, !P0 ;  /* 0x00000001ff187807 */ /* 0x000fc80004000000 */
[----:B------:R-:W-:-:S04]  /*2810*/  LOP3.LUT R3, R24, 0x1, R23, 0xf8, !PT ;  /* 0x0000000118037812 */ /* 0x000fc800078ef817 */
[----:B------:R-:W-:-:S04]  /*2820*/  LOP3.LUT R28, R3, R28, RZ, 0xc0, !PT ;  /* 0x0000001c031c7212 */ /* 0x000fc800078ec0ff */
[----:B------:R-:W-:-:S04]  /*2830*/  IADD3 R23, PT, PT, R23, R28, RZ ;  /* 0x0000001c17177210 */ /* 0x000fc80007ffe0ff */
[----:B------:R-:W-:Y:S01]  /*2840*/  LOP3.LUT R0, R23, R0, RZ, 0xfc, !PT ;  /* 0x0000000017007212 */ /* 0x000fe200078efcff */
[----:B------:R-:W-:Y:S06]  /*2850*/  BRA `(.L_x_79) ;  /* 0x0000000000107947 */ /* 0x000fec0003800000 */
.L_x_78:
[----:B------:R-:W-:-:S04]  /*2860*/  LOP3.LUT R0, R0, 0x80000000, RZ, 0xc0, !PT ;  /* 0x8000000000007812 */ /* 0x000fc800078ec0ff */
[----:B------:R-:W-:Y:S01]  /*2870*/  LOP3.LUT R0, R0, 0x7f800000, RZ, 0xfc, !PT ;  /* 0x7f80000000007812 */ /* 0x000fe200078efcff */
[----:B------:R-:W-:Y:S06]  /*2880*/  BRA `(.L_x_79) ;  /* 0x0000000000047947 */ /* 0x000fec0003800000 */
.L_x_77:
[----:B------:R-:W-:-:S07]  /*2890*/  LEA R0, R23, R0, 0x17 ;  /* 0x0000000017007211 */ /* 0x000fce00078eb8ff */
.L_x_79:
[----:B------:R-:W-:Y:S05]  /*28a0*/  BSYNC.RECONVERGENT B2 ;  /* 0x0000000000027941 */ /* 0x000fea0003800200 */
.L_x_76:
[----:B------:R-:W-:Y:S05]  /*28b0*/  BRA `(.L_x_80) ;  /* 0x0000000000207947 */ /* 0x000fea0003800000 */
.L_x_75:
[----:B------:R-:W-:-:S04]  /*28c0*/  LOP3.LUT R0, R0, 0x80000000, R3, 0x48, !PT ;  /* 0x8000000000007812 */ /* 0x000fc800078e4803 */
[----:B------:R-:W-:Y:S01]  /*28d0*/  LOP3.LUT R0, R0, 0x7f800000, RZ, 0xfc, !PT ;  /* 0x7f80000000007812 */ /* 0x000fe200078efcff */
[----:B------:R-:W-:Y:S06]  /*28e0*/  BRA `(.L_x_80) ;  /* 0x0000000000147947 */ /* 0x000fec0003800000 */
.L_x_74:
[----:B------:R-:W-:Y:S01]  /*28f0*/  LOP3.LUT R0, R0, 0x80000000, R3, 0x48, !PT ;  /* 0x8000000000007812 */ /* 0x000fe200078e4803 */
[----:B------:R-:W-:Y:S06]  /*2900*/  BRA `(.L_x_80) ;  /* 0x00000000000c7947 */ /* 0x000fec0003800000 */
.L_x_73:
[----:B------:R-:W0:Y:S01]  /*2910*/  MUFU.RSQ R0, -QNAN ;  /* 0xffc0000000007908 */ /* 0x000e220000001400 */
[----:B------:R-:W-:Y:S05]  /*2920*/  BRA `(.L_x_80) ;  /* 0x0000000000047947 */ /* 0x000fea0003800000 */
.L_x_72:
[----:B------:R-:W-:-:S07]  /*2930*/  FADD.FTZ R0, R3, R0 ;  /* 0x0000000003007221 */ /* 0x000fce0000010000 */
.L_x_80:
[----:B------:R-:W-:Y:S05]  /*2940*/  BSYNC.RECONVERGENT B1 ;  /* 0x0000000000017941 */ /* 0x000fea0003800200 */
.L_x_70:
[----:B------:R-:W-:-:S04]  /*2950*/  HFMA2 R3, -RZ, RZ, 0, 0 ;  /* 0x00000000ff037431 */ /* 0x000fc800000001ff */
[----:B0-----:R-:W-:Y:S05]  /*2960*/  RET.REL.NODEC R2 `(_Z31conv_bnorm_bwd_var_batch_kernelPKfiiiS0_S0_S0_fPf) ;  /* 0xffffffd402a47950 */ /* 0x001fea0003c3ffff */
.L_x_81:
        /* <DEDUP_REMOVED lines=9> */
.L_x_119:


//--------------------- .text._Z36estimate_conv_var_fast2_batch_kernelPKfiiiS0_Pf --------------------------
	.section	.text._Z36estimate_conv_var_fast2_batch_kernelPKfiiiS0_Pf,"ax",@progbits
	.align	128
        .global         _Z36estimate_conv_var_fast2_batch_kernelPKfiiiS0_Pf
        .type           _Z36estimate_conv_var_fast2_batch_kernelPKfiiiS0_Pf,@function
        .size           _Z36estimate_conv_var_fast2_batch_kernelPKfiiiS0_Pf,(.L_x_120 - _Z36estimate_conv_var_fast2_batch_kernelPKfiiiS0_Pf)
        .other          _Z36estimate_conv_var_fast2_batch_kernelPKfiiiS0_Pf,@"STO_CUDA_ENTRY STV_DEFAULT"
_Z36estimate_conv_var_fast2_batch_kernelPKfiiiS0_Pf:
.text._Z36estimate_conv_var_fast2_batch_kernelPKfiiiS0_Pf:
[----:B------:R-:W-:Y:S08]  /*0000*/  LDC R1, c[0x0][0x37c] ;  /* 0x0000df00ff017b82 */ /* 0x000ff00000000800 */
[----:B------:R-:W0:Y:S01]  /*0010*/  LDC R10, c[0x0][0x38c] ;  /* 0x0000e300ff0a7b82 */ /* 0x000e220000000800 */
[----:B------:R-:W1:Y:S01]  /*0020*/  S2R R8, SR_TID.X ;  /* 0x0000000000087919 */ /* 0x000e620000002100 */
[----:B------:R-:W2:Y:S01]  /*0030*/  LDCU UR6, c[0x0][0x390] ;  /* 0x00007200ff0677ac */ /* 0x000ea20008000800 */
[----:B------:R-:W-:Y:S01]  /*0040*/  BSSY.RECONVERGENT B0, `(.L_x_82) ;  /* 0x00000c3000007945 */ /* 0x000fe20003800200 */
[----:B------:R-:W3:Y:S04]  /*0050*/  LDCU.64 UR8, c[0x0][0x358] ;  /* 0x00006b00ff0877ac */ /* 0x000ee80008000a00 */
[----:B------:R-:W4:Y:S08]  /*0060*/  LDC R9, c[0x0][0x388] ;  /* 0x0000e200ff097b82 */ /* 0x000f300000000800 */
[----:B------:R-:W1:Y:S01]  /*0070*/  S2UR UR4, SR_CTAID.X ;  /* 0x00000000000479c3 */ /* 0x000e620000002500 */
[----:B0-----:R-:W-:-:S07]  /*0080*/  IMAD.SHL.U32 R17, R10, 0x20, RZ ;  /* 0x000000200a117824 */ /* 0x001fce00078e00ff */
[----:B------:R-:W1:Y:S01]  /*0090*/  LDC R3, c[0x0][0x360] ;  /* 0x0000d800ff037b82 */ /* 0x000e620000000800 */
[----:B------:R-:W-:Y:S02]  /*00a0*/  IABS R11, R10 ;  /* 0x0000000a000b7213 */ /* 0x000fe40000000000 */
[----:B------:R-:W-:Y:S02]  /*00b0*/  IABS R2, R17 ;  /* 0x0000001100027213 */ /* 0x000fe40000000000 */
[----:B------:R-:W-:Y:S01]  /*00c0*/  I2F.RP R18, R11 ;  /* 0x0000000b00127306 */ /* 0x000fe20000209400 */
[----:B----4-:R-:W-:Y:S02]  /*00d0*/  VIADD R6, R9, 0x1ff ;  /* 0x000001ff09067836 */ /* 0x010fe40000000000 */
[----:B------:R-:W0:Y:S03]  /*00e0*/  S2UR UR5, SR_CgaCtaId ;  /* 0x00000000000579c3 */ /* 0x000e260000008800 */
[----:B------:R-:W-:-:S02]  /*00f0*/  SHF.R.S32.HI R7, RZ, 0x1f, R6 ;  /* 0x0000001fff077819 */ /* 0x000fc40000011406 */
[----:B------:R-:W4:Y:S02]  /*0100*/  I2F.RP R0, R2 ;  /* 0x0000000200007306 */ /* 0x000f240000209400 */
[----:B------:R-:W-:-:S04]  /*0110*/  LEA.HI R7, R7, R6, RZ, 0x9 ;  /* 0x0000000607077211 */ /* 0x000fc800078f48ff */
[----:B------:R-:W-:-:S04]  /*0120*/  SHF.R.S32.HI R12, RZ, 0x9, R7 ;  /* 0x00000009ff0c7819 */ /* 0x000fc80000011407 */
[-C--:B------:R-:W-:Y:S01]  /*0130*/  IABS R15, R12.reuse ;  /* 0x0000000c000f7213 */ /* 0x080fe20000000000 */
[----:B------:R-:W-:Y:S01]  /*0140*/  IMAD R13, R17, R12, RZ ;  /* 0x0000000c110d7224 */ /* 0x000fe200078e02ff */
[----:B----4-:R-:W4:Y:S04]  /*0150*/  MUFU.RCP R0, R0 ;  /* 0x0000000000007308 */ /* 0x010f280000001000 */
[----:B------:R-:W-:Y:S02]  /*0160*/  IABS R14, R13 ;  /* 0x0000000d000e7213 */ /* 0x000fe40000000000 */
[----:B------:R-:W-:Y:S02]  /*0170*/  ISETP.NE.AND P3, PT, R13, RZ, PT ;  /* 0x000000ff0d00720c */ /* 0x000fe40003f65270 */
[----:B------:R-:W5:Y:S08]  /*0180*/  I2F.RP R19, R15 ;  /* 0x0000000f00137306 */ /* 0x000f700000209400 */
[----:B------:R-:W-:Y:S01]  /*0190*/  I2F.RP R20, R14 ;  /* 0x0000000e00147306 */ /* 0x000fe20000209400 */
[----:B----4-:R-:W-:-:S02]  /*01a0*/  VIADD R4, R0, 0xffffffe ;  /* 0x0ffffffe00047836 */ /* 0x010fc40000000000 */
[----:B-1----:R-:W-:Y:S01]  /*01b0*/  IMAD R0, R3, UR4, R8 ;  /* 0x0000000403007c24 */ /* 0x002fe2000f8e0208 */
[----:B------:R-:W-:Y:S02]  /*01c0*/  UMOV UR4, 0x400 ;  /* 0x0000040000047882 */ /* 0x000fe40000000000 */
[----:B0-----:R-:W-:Y:S02]  /*01d0*/  ULEA UR4, UR5, UR4, 0x18 ;  /* 0x0000000405047291 */ /* 0x001fe4000f8ec0ff */
[----:B------:R0:W1:Y:S01]  /*01e0*/  F2I.FTZ.U32.TRUNC.NTZ R5, R4 ;  /* 0x0000000400057305 */ /* 0x000062000021f000 */
[----:B------:R-:W-:-:S07]  /*01f0*/  IABS R16, R0 ;  /* 0x0000000000107213 */ /* 0x000fce0000000000 */
[----:B-----5:R-:W4:Y:S01]  /*0200*/  MUFU.RCP R19, R19 ;  /* 0x0000001300137308 */ /* 0x020f220000001000 */
[----:B0-----:R-:W-:Y:S02]  /*0210*/  IMAD.MOV.U32 R4, RZ, RZ, RZ ;  /* 0x000000ffff047224 */ /* 0x001fe400078e00ff */
[----:B-1----:R-:W-:-:S05]  /*0220*/  IMAD.MOV R6, RZ, RZ, -R5 ;  /* 0x000000ffff067224 */ /* 0x002fca00078e0a05 */
[----:B------:R-:W-:Y:S01]  /*0230*/  MUFU.RCP R20, R20 ;  /* 0x0000001400147308 */ /* 0x000fe20000001000 */
[----:B------:R-:W-:Y:S01]  /*0240*/  IMAD.MOV.U32 R3, RZ, RZ, R6 ;  /* 0x000000ffff037224 */ /* 0x000fe200078e0006 */
[----:B------:R-:W-:-:S03]  /*0250*/  IABS R6, R17 ;  /* 0x0000001100067213 */ /* 0x000fc60000000000 */
[----:B------:R-:W-:-:S04]  /*0260*/  IMAD R3, R3, R2, RZ ;  /* 0x0000000203037224 */ /* 0x000fc800078e02ff */
[----:B------:R-:W-:Y:S02]  /*0270*/  IMAD.HI.U32 R5, R5, R3, R4 ;  /* 0x0000000305057227 */ /* 0x000fe400078e0004 */
[----:B------:R-:W0:Y:S02]  /*0280*/  MUFU.RCP R4, R18 ;  /* 0x0000001200047308 */ /* 0x000e240000001000 */
[----:B------:R-:W-:Y:S01]  /*0290*/  IMAD.MOV R3, RZ, RZ, -R6 ;  /* 0x000000ffff037224 */ /* 0x000fe200078e0a06 */
[----:B----4-:R-:W-:Y:S01]  /*02a0*/  IADD3 R6, PT, PT, R19, 0xffffffe, RZ ;  /* 0x0ffffffe13067810 */ /* 0x010fe20007ffe0ff */
[----:B------:R-:W-:-:S04]  /*02b0*/  IMAD.HI.U32 R5, R5, R16, RZ ;  /* 0x0000001005057227 */ /* 0x000fc800078e00ff */
[----:B------:R-:W-:Y:S01]  /*02c0*/  IMAD R3, R5, R3, R16 ;  /* 0x0000000305037224 */ /* 0x000fe200078e0210 */
[----:B------:R1:W4:Y:S04]  /*02d0*/  F2I.FTZ.U32.TRUNC.NTZ R7, R6 ;  /* 0x0000000600077305 */ /* 0x000328000021f000 */
[----:B------:R-:W-:Y:S02]  /*02e0*/  ISETP.GT.U32.AND P1, PT, R2, R3, PT ;  /* 0x000000030200720c */ /* 0x000fe40003f24070 */
[----:B0-----:R-:W-:Y:S01]  /*02f0*/  IADD3 R4, PT, PT, R4, 0xffffffe, RZ ;  /* 0x0ffffffe04047810 */ /* 0x001fe20007ffe0ff */
[----:B-1----:R-:W-:-:S10]  /*0300*/  IMAD.MOV.U32 R6, RZ, RZ, RZ ;  /* 0x000000ffff067224 */ /* 0x002fd400078e00ff */
[----:B------:R-:W-:Y:S02]  /*0310*/  @!P1 IMAD.IADD R3, R3, 0x1, -R2 ;  /* 0x0000000103039824 */ /* 0x000fe400078e0a02 */
[----:B------:R-:W-:Y:S01]  /*0320*/  @!P1 VIADD R5, R5, 0x1 ;  /* 0x0000000105059836 */ /* 0x000fe20000000000 */
[----:B------:R-:W-:Y:S02]  /*0330*/  ISETP.NE.AND P1, PT, R17, RZ, PT ;  /* 0x000000ff1100720c */ /* 0x000fe40003f25270 */
[----:B------:R-:W-:Y:S01]  /*0340*/  ISETP.GE.U32.AND P0, PT, R3, R2, PT ;  /* 0x000000020300720c */ /* 0x000fe20003f06070 */
[----:B------:R-:W-:Y:S01]  /*0350*/  VIADD R3, R20, 0xffffffe ;  /* 0x0ffffffe14037836 */ /* 0x000fe20000000000 */
[----:B------:R-:W-:-:S04]  /*0360*/  LOP3.LUT R2, R0, R17, RZ, 0x3c, !PT ;  /* 0x0000001100027212 */ /* 0x000fc800078e3cff */
[----:B------:R-:W-:Y:S01]  /*0370*/  ISETP.GE.AND P2, PT, R2, RZ, PT ;  /* 0x000000ff0200720c */ /* 0x000fe20003f46270 */
[----:B------:R-:W0:Y:S01]  /*0380*/  F2I.FTZ.U32.TRUNC.NTZ R3, R3 ;  /* 0x0000000300037305 */ /* 0x000e22000021f000 */
[----:B----4-:R-:W-:-:S04]  /*0390*/  IMAD.MOV R2, RZ, RZ, -R7 ;  /* 0x000000ffff027224 */ /* 0x010fc800078e0a07 */
[----:B------:R-:W-:Y:S02]  /*03a0*/  IMAD R19, R2, R15, RZ ;  /* 0x0000000f02137224 */ /* 0x000fe400078e02ff */
[----:B------:R-:W-:Y:S02]  /*03b0*/  @P0 VIADD R5, R5, 0x1 ;  /* 0x0000000105050836 */ /* 0x000fe40000000000 */
[----:B------:R-:W-:Y:S02]  /*03c0*/  IMAD.MOV.U32 R2, RZ, RZ, RZ ;  /* 0x000000ffff027224 */ /* 0x000fe400078e00ff */
[----:B------:R-:W-:Y:S02]  /*03d0*/  IMAD.MOV.U32 R18, RZ, RZ, R5 ;  /* 0x000000ffff127224 */ /* 0x000fe400078e0005 */
[----:B------:R1:W4:Y:S01]  /*03e0*/  F2I.FTZ.U32.TRUNC.NTZ R5, R4 ;  /* 0x0000000400057305 */ /* 0x000322000021f000 */
[----:B------:R-:W-:-:S04]  /*03f0*/  IMAD.HI.U32 R7, R7, R19, R6 ;  /* 0x0000001307077227 */ /* 0x000fc800078e0006 */
[--C-:B0-----:R-:W-:Y:S02]  /*0400*/  IMAD.MOV R21, RZ, RZ, -R3.reuse ;  /* 0x000000ffff157224 */ /* 0x101fe400078e0a03 */
[----:B------:R-:W-:Y:S01]  /*0410*/  @!P2 IMAD.MOV R18, RZ, RZ, -R18 ;  /* 0x000000ffff12a224 */ /* 0x000fe200078e0a12 */
[----:B------:R-:W-:Y:S01]  /*0420*/  @!P1 LOP3.LUT R18, RZ, R17, RZ, 0x33, !PT ;  /* 0x00000011ff129212 */ /* 0x000fe200078e33ff */
[----:B------:R-:W-:Y:S01]  /*0430*/  IMAD R21, R21, R14, RZ ;  /* 0x0000000e15157224 */ /* 0x000fe200078e02ff */
[----:B------:R-:W-:Y:S02]  /*0440*/  SHF.R.S32.HI R17, RZ, 0x1f, R0 ;  /* 0x0000001fff117819 */ /* 0x000fe40000011400 */
[----:B-1----:R-:W-:Y:S02]  /*0450*/  IABS R4, R13 ;  /* 0x0000000d00047213 */ /* 0x002fe40000000000 */
[----:B------:R-:W-:Y:S01]  /*0460*/  LEA.HI R6, R17, R0, RZ, 0x5 ;  /* 0x0000000011067211 */ /* 0x000fe200078f28ff */
[----:B------:R-:W-:Y:S01]  /*0470*/  IMAD.HI.U32 R17, R3, R21, R2 ;  /* 0x0000001503117227 */ /* 0x000fe200078e0002 */
[----:B------:R-:W-:-:S02]  /*0480*/  IABS R3, R12 ;  /* 0x0000000c00037213 */ /* 0x000fc40000000000 */
[----:B------:R-:W-:Y:S01]  /*0490*/  IABS R22, R18 ;  /* 0x0000001200167213 */ /* 0x000fe20000000000 */
[----:B----4-:R-:W-:Y:S01]  /*04a0*/  IMAD.MOV R2, RZ, RZ, -R5 ;  /* 0x000000ffff027224 */ /* 0x010fe200078e0a05 */
[----:B------:R-:W-:Y:S01]  /*04b0*/  IADD3 R23, PT, PT, RZ, -R4, RZ ;  /* 0x80000004ff177210 */ /* 0x000fe20007ffe0ff */
[----:B------:R-:W-:Y:S01]  /*04c0*/  IMAD.MOV R21, RZ, RZ, -R3 ;  /* 0x000000ffff157224 */ /* 0x000fe200078e0a03 */
[----:B------:R-:W-:Y:S01]  /*04d0*/  SHF.R.S32.HI R20, RZ, 0x5, R6 ;  /* 0x00000005ff147819 */ /* 0x000fe20000011406 */
[----:B------:R-:W-:Y:S02]  /*04e0*/  IMAD R19, R2, R11, RZ ;  /* 0x0000000b02137224 */ /* 0x000fe400078e02ff */
[----:B------:R-:W-:Y:S01]  /*04f0*/  IMAD.HI.U32 R2, R17, R16, RZ ;  /* 0x0000001011027227 */ /* 0x000fe200078e00ff */
[----:B------:R-:W-:-:S03]  /*0500*/  IABS R3, R20 ;  /* 0x0000001400037213 */ /* 0x000fc60000000000 */
[----:B------:R-:W-:-:S04]  /*0510*/  IMAD.HI.U32 R7, R7, R22, RZ ;  /* 0x0000001607077227 */ /* 0x000fc800078e00ff */
[----:B------:R-:W-:Y:S02]  /*0520*/  IMAD R17, R2, R23, R16 ;  /* 0x0000001702117224 */ /* 0x000fe400078e0210 */
[----:B------:R-:W-:Y:S02]  /*0530*/  IMAD R16, R7, R21, R22 ;  /* 0x0000001507107224 */ /* 0x000fe400078e0216 */
[----:B------:R-:W-:Y:S01]  /*0540*/  IMAD.MOV.U32 R4, RZ, RZ, RZ ;  /* 0x000000ffff047224 */ /* 0x000fe200078e00ff */
[----:B------:R-:W-:Y:S02]  /*0550*/  ISETP.GT.U32.AND P2, PT, R14, R17, PT ;  /* 0x000000110e00720c */ /* 0x000fe40003f44070 */
[----:B------:R-:W-:Y:S01]  /*0560*/  ISETP.GT.U32.AND P0, PT, R15, R16, PT ;  /* 0x000000100f00720c */ /* 0x000fe20003f04070 */
[----:B------:R-:W-:-:S06]  /*0570*/  IMAD.HI.U32 R4, R5, R19, R4 ;  /* 0x0000001305047227 */ /* 0x000fcc00078e0004 */
[----:B------:R-:W-:-:S04]  /*0580*/  IMAD.HI.U32 R4, R4, R3, RZ ;  /* 0x0000000304047227 */ /* 0x000fc800078e00ff */
[----:B------:R-:W-:Y:S02]  /*0590*/  IMAD.MOV R4, RZ, RZ, -R4 ;  /* 0x000000ffff047224 */ /* 0x000fe400078e0a04 */
[----:B------:R-:W-:Y:S01]  /*05a0*/  @!P0 IMAD.IADD R16, R16, 0x1, -R15 ;  /* 0x0000000110108824 */ /* 0x000fe200078e0a0f */
[----:B------:R-:W-:Y:S01]  /*05b0*/  ISETP.GE.AND P0, PT, R18, RZ, PT ;  /* 0x000000ff1200720c */ /* 0x000fe20003f06270 */
[----:B------:R-:W-:Y:S02]  /*05c0*/  @!P2 IMAD.IADD R17, R17, 0x1, -R14 ;  /* 0x000000011111a824 */ /* 0x000fe400078e0a0e */
[----:B------:R-:W-:Y:S01]  /*05d0*/  IMAD R5, R11, R4, R3 ;  /* 0x000000040b057224 */ /* 0x000fe200078e0203 */
[----:B------:R-:W-:Y:S01]  /*05e0*/  ISETP.GT.U32.AND P5, PT, R15, R16, PT ;  /* 0x000000100f00720c */ /* 0x000fe20003fa4070 */
[----:B------:R-:W-:Y:S01]  /*05f0*/  @!P2 VIADD R2, R2, 0x1 ;  /* 0x000000010202a836 */ /* 0x000fe20000000000 */
[----:B------:R-:W-:Y:S02]  /*0600*/  ISETP.GE.U32.AND P4, PT, R17, R14, PT ;  /* 0x0000000e1100720c */ /* 0x000fe40003f86070 */
[----:B------:R-:W-:-:S02]  /*0610*/  LOP3.LUT R3, R0, R13, RZ, 0x3c, !PT ;  /* 0x0000000d00037212 */ /* 0x000fc400078e3cff */
[----:B------:R-:W-:Y:S02]  /*0620*/  ISETP.NE.AND P2, PT, R12, RZ, PT ;  /* 0x000000ff0c00720c */ /* 0x000fe40003f45270 */
[----:B------:R-:W-:Y:S02]  /*0630*/  ISETP.GE.AND P1, PT, R3, RZ, PT ;  /* 0x000000ff0300720c */ /* 0x000fe40003f26270 */
[----:B------:R-:W-:Y:S02]  /*0640*/  ISETP.GT.U32.AND P6, PT, R11, R5, PT ;  /* 0x000000050b00720c */ /* 0x000fe40003fc4070 */
[----:B------:R-:W-:Y:S02]  /*0650*/  LEA.HI R3, R8, R8, RZ, 0x1b ;  /* 0x0000000808037211 */ /* 0x000fe400078fd8ff */
[----:B------:R-:W-:Y:S01]  /*0660*/  @!P5 IADD3 R16, PT, PT, R16, -R15, RZ ;  /* 0x8000000f1010d210 */ /* 0x000fe20007ffe0ff */
[----:B------:R-:W-:Y:S01]  /*0670*/  @P4 VIADD R2, R2, 0x1 ;  /* 0x0000000102024836 */ /* 0x000fe20000000000 */
[----:B------:R-:W-:-:S03]  /*0680*/  LEA R3, R3, UR4, 0x2 ;  /* 0x0000000403037c11 */ /* 0x000fc6000f8e10ff */
[----:B------:R-:W-:Y:S01]  /*0690*/  @!P0 IMAD.MOV R16, RZ, RZ, -R16 ;  /* 0x000000ffff108224 */ /* 0x000fe200078e0a10 */
[----:B------:R-:W-:Y:S01]  /*06a0*/  @!P2 LOP3.LUT R16, RZ, R12, RZ, 0x33, !PT ;  /* 0x0000000cff10a212 */ /* 0x000fe200078e33ff */
[----:B------:R-:W-:Y:S01]  /*06b0*/  @!P1 IMAD.MOV R2, RZ, RZ, -R2 ;  /* 0x000000ffff029224 */ /* 0x000fe200078e0a02 */
[----:B------:R-:W-:Y:S01]  /*06c0*/  @!P3 LOP3.LUT R2, RZ, R13, RZ, 0x33, !PT ;  /* 0x0000000dff02b212 */ /* 0x000fe200078e33ff */
[----:B------:R-:W-:Y:S01]  /*06d0*/  @!P6 IMAD.IADD R5, R5, 0x1, -R11 ;  /* 0x000000010505e824 */ /* 0x000fe200078e0a0b */
[----:B------:R-:W-:Y:S01]  /*06e0*/  ISETP.GE.AND P2, PT, R20, RZ, PT ;  /* 0x000000ff1400720c */ /* 0x000fe20003f46270 */
[----:B------:R-:W-:Y:S01]  /*06f0*/  IMAD.SHL.U32 R4, R16, 0x200, RZ ;  /* 0x0000020010047824 */ /* 0x000fe200078e00ff */
[----:B--2---:R-:W-:Y:S02]  /*0700*/  ISETP.GE.AND P0, PT, R2, UR6, PT ;  /* 0x0000000602007c0c */ /* 0x004fe4000bf06270 */
[----:B------:R-:W-:Y:S02]  /*0710*/  ISETP.GT.U32.AND P4, PT, R11, R5, PT ;  /* 0x000000050b00720c */ /* 0x000fe40003f84070 */
[----:B------:R-:W-:-:S02]  /*0720*/  ISETP.GE.OR P0, PT, R4, R9, P0 ;  /* 0x000000090400720c */ /* 0x000fc40000706670 */
[C---:B------:R-:W-:Y:S02]  /*0730*/  ISETP.NE.AND P1, PT, R10.reuse, RZ, PT ;  /* 0x000000ff0a00720c */ /* 0x040fe40003f25270 */
[----:B------:R-:W-:-:S07]  /*0740*/  ISETP.LT.OR P0, PT, R10, RZ, P0 ;  /* 0x000000ff0a00720c */ /* 0x000fce0000701670 */
[----:B------:R-:W-:-:S05]  /*0750*/  @!P4 IMAD.IADD R5, R5, 0x1, -R11 ;  /* 0x000000010505c824 */ /* 0x000fca00078e0a0b */
[----:B------:R-:W-:Y:S02]  /*0760*/  @!P2 IADD3 R5, PT, PT, -R5, RZ, RZ ;  /* 0x000000ff0505a210 */ /* 0x000fe40007ffe1ff */
[----:B------:R-:W-:Y:S01]  /*0770*/  @!P1 LOP3.LUT R5, RZ, R10, RZ, 0x33, !PT ;  /* 0x0000000aff059212 */ /* 0x000fe200078e33ff */
[----:B---3--:R-:W-:Y:S06]  /*0780*/  @P0 BRA `(.L_x_83) ;  /* 0x0000000400340947 */ /* 0x008fec0003800000 */
[----:B------:R-:W0:Y:S01]  /*0790*/  LDC.64 R14, c[0x0][0x398] ;  /* 0x0000e600ff0e7b82 */ /* 0x000e220000000a00 */
[----:B------:R-:W-:Y:S01]  /*07a0*/  LOP3.LUT R7, R6, 0xffffffe0, RZ, 0xc0, !PT ;  /* 0xffffffe006077812 */ /* 0x000fe200078ec0ff */
[----:B------:R-:W-:-:S03]  /*07b0*/  IMAD R6, R2, R10, R5 ;  /* 0x0000000a02067224 */ /* 0x000fc600078e0205 */
[----:B------:R-:W-:-:S03]  /*07c0*/  IADD3 R0, PT, PT, R4, R0, -R7 ;  /* 0x0000000004007210 */ /* 0x000fc60007ffe807 */
[----:B------:R-:W1:Y:S02]  /*07d0*/  LDC.64 R12, c[0x0][0x380] ;  /* 0x0000e000ff0c7b82 */ /* 0x000e640000000a00 */
[--C-:B------:R-:W-:Y:S02]  /*07e0*/  IMAD.IADD R17, R9, 0x1, -R0.reuse ;  /* 0x0000000109117824 */ /* 0x100fe400078e0a00 */
[----:B------:R-:W-:-:S03]  /*07f0*/  IMAD R7, R6, R9, R0 ;  /* 0x0000000906077224 */ /* 0x000fc600078e0200 */
[C---:B------:R-:W-:Y:S02]  /*0800*/  ISETP.GE.AND P2, PT, R17.reuse, 0x1, PT ;  /* 0x000000011100780c */ /* 0x040fe40003f46270 */
[----:B------:R-:W-:Y:S01]  /*0810*/  ISETP.GE.AND P3, PT, R17, 0x21, PT ;  /* 0x000000211100780c */ /* 0x000fe20003f66270 */
[----:B0-----:R-:W-:-:S04]  /*0820*/  IMAD.WIDE R14, R5, 0x4, R14 ;  /* 0x00000004050e7825 */ /* 0x001fc800078e020e */
[----:B-1----:R-:W-:Y:S02]  /*0830*/  IMAD.WIDE R12, R7, 0x4, R12 ;  /* 0x00000004070c7825 */ /* 0x002fe400078e020c */
[----:B------:R-:W2:Y:S04]  /*0840*/  LDG.E R7, desc[UR8][R14.64] ;  /* 0x000000080e077981 */ /* 0x000ea8000c1e1900 */
[----:B------:R-:W2:Y:S04]  /*0850*/  @P2 LDG.E R0, desc[UR8][R12.64] ;  /* 0x000000080c002981 */ /* 0x000ea8000c1e1900 */
[----:B------:R-:W3:Y:S01]  /*0860*/  @P3 LDG.E R16, desc[UR8][R12.64+0x80] ;  /* 0x000080080c103981 */ /* 0x000ee2000c1e1900 */
[----:B------:R-:W-:-:S02]  /*0870*/  ISETP.GE.AND P5, PT, R17, 0x41, PT ;  /* 0x000000411100780c */ /* 0x000fc40003fa6270 */
[C---:B------:R-:W-:Y:S02]  /*0880*/  ISETP.GE.AND P6, PT, R17.reuse, 0x61, PT ;  /* 0x000000611100780c */ /* 0x040fe40003fc6270 */
[C---:B------:R-:W-:Y:S02]  /*0890*/  ISETP.GE.AND P4, PT, R17.reuse, 0x81, PT ;  /* 0x000000811100780c */ /* 0x040fe40003f86270 */
[----:B------:R-:W-:-:S07]  /*08a0*/  ISETP.GE.AND P0, PT, R17, 0xa1, PT ;  /* 0x000000a11100780c */ /* 0x000fce0003f06270 */
[----:B------:R-:W4:Y:S01]  /*08b0*/  @P5 LDG.E R18, desc[UR8][R12.64+0x100] ;  /* 0x000100080c125981 */ /* 0x000f22000c1e1900 */
[----:B------:R-:W-:-:S03]  /*08c0*/  ISETP.GE.AND P1, PT, R17, 0xc1, PT ;  /* 0x000000c11100780c */ /* 0x000fc60003f26270 */
[----:B------:R-:W5:Y:S01]  /*08d0*/  @P6 LDG.E R20, desc[UR8][R12.64+0x180] ;  /* 0x000180080c146981 */ /* 0x000f62000c1e1900 */
[----:B------:R-:W-:-:S03]  /*08e0*/  IMAD.MOV.U32 R6, RZ, RZ, RZ ;  /* 0x000000ffff067224 */ /* 0x000fc600078e00ff */
[----:B------:R-:W5:Y:S01]  /*08f0*/  @P4 LDG.E R14, desc[UR8][R12.64+0x200] ;  /* 0x000200080c0e4981 */ /* 0x000f62000c1e1900 */
[----:B--2---:R-:W-:-:S04]  /*0900*/  @P2 FADD R0, -R7, R0 ;  /* 0x0000000007002221 */ /* 0x004fc80000000100 */
[----:B------:R-:W-:Y:S01]  /*0910*/  @P2 FFMA R6, R0, R0, RZ ;  /* 0x0000000000062223 */ /* 0x000fe200000000ff */
[----:B------:R-:W-:Y:S01]  /*0920*/  ISETP.GE.AND P2, PT, R17, 0xe1, PT ;  /* 0x000000e11100780c */ /* 0x000fe20003f46270 */
[----:B------:R-:W2:Y:S01]  /*0930*/  @P0 LDG.E R0, desc[UR8][R12.64+0x280] ;  /* 0x000280080c000981 */ /* 0x000ea2000c1e1900 */
[----:B---3--:R-:W-:-:S03]  /*0940*/  @P3 FADD R11, -R7, R16 ;  /* 0x00000010070b3221 */ /* 0x008fc60000000100 */
[----:B------:R-:W3:Y:S01]  /*0950*/  @P1 LDG.E R16, desc[UR8][R12.64+0x300] ;  /* 0x000300080c101981 */ /* 0x000ee2000c1e1900 */
[----:B------:R-:W-:Y:S01]  /*0960*/  @P3 FFMA R6, R11, R11, R6 ;  /* 0x0000000b0b063223 */ /* 0x000fe20000000006 */
[----:B------:R-:W-:-:S06]  /*0970*/  ISETP.GE.AND P3, PT, R17, 0x101, PT ;  /* 0x000001011100780c */ /* 0x000fcc0003f66270 */
[----:B------:R-:W3:Y:S07]  /*0980*/  @P2 LDG.E R22, desc[UR8][R12.64+0x380] ;  /* 0x000380080c162981 */ /* 0x000eee000c1e1900 */
[----:B------:R-:W3:Y:S01]  /*0990*/  @P3 LDG.E R24, desc[UR8][R12.64+0x400] ;  /* 0x000400080c183981 */ /* 0x000ee2000c1e1900 */
[----:B----4-:R-:W-:-:S04]  /*09a0*/  @P5 FADD R11, -R7, R18 ;  /* 0x00000012070b5221 */ /* 0x010fc80000000100 */
[----:B------:R-:W-:Y:S01]  /*09b0*/  @P5 FFMA R6, R11, R11, R6 ;  /* 0x0000000b0b065223 */ /* 0x000fe20000000006 */
[----:B-----5:R-:W-:Y:S01]  /*09c0*/  @P6 FADD R11, -R7, R20 ;  /* 0x00000014070b6221 */ /* 0x020fe20000000100 */
[----:B------:R-:W-:-:S03]  /*09d0*/  ISETP.GE.AND P5, PT, R17, 0x121, PT ;  /* 0x000001211100780c */ /* 0x000fc60003fa6270 */
[----:B------:R-:W-:Y:S01]  /*09e0*/  @P6 FFMA R6, R11, R11, R6 ;  /* 0x0000000b0b066223 */ /* 0x000fe20000000006 */
[----:B------:R-:W-:-:S04]  /*09f0*/  @P4 FADD R11, -R7, R14 ;  /* 0x0000000e070b4221 */ /* 0x000fc80000000100 */
[----:B------:R-:W-:Y:S01]  /*0a00*/  @P4 FFMA R6, R11, R11, R6 ;  /* 0x0000000b0b064223 */ /* 0x000fe20000000006 */
[C---:B------:R-:W-:Y:S02]  /*0a10*/  ISETP.GE.AND P4, PT, R17.reuse, 0x141, PT ;  /* 0x000001411100780c */ /* 0x040fe40003f86270 */
[----:B------:R-:W-:-:S11]  /*0a20*/  ISETP.GE.AND P6, PT, R17, 0x1a1, PT ;  /* 0x000001a11100780c */ /* 0x000fd60003fc6270 */
[----:B------:R-:W4:Y:S04]  /*0a30*/  @P4 LDG.E R14, desc[UR8][R12.64+0x500] ;  /* 0x000500080c0e4981 */ /* 0x000f28000c1e1900 */
[----:B------:R-:W5:Y:S01]  /*0a40*/  @P6 LDG.E R20, desc[UR8][R12.64+0x680] ;  /* 0x000680080c146981 */ /* 0x000f62000c1e1900 */
[----:B--2---:R-:W-:-:S03]  /*0a50*/  @P0 FADD R11, -R7, R0 ;  /* 0x00000000070b0221 */ /* 0x004fc60000000100 */
[----:B------:R-:W2:Y:S01]  /*0a60*/  @P5 LDG.E R0, desc[UR8][R12.64+0x480] ;  /* 0x000480080c005981 */ /* 0x000ea2000c1e1900 */
[----:B------:R-:W-:Y:S01]  /*0a70*/  @P0 FFMA R6, R11, R11, R6 ;  /* 0x0000000b0b060223 */ /* 0x000fe20000000006 */
[----:B---3--:R-:W-:Y:S01]  /*0a80*/  @P1 FADD R11, -R7, R16 ;  /* 0x00000010070b1221 */ /* 0x008fe20000000100 */
[----:B------:R-:W-:-:S03]  /*0a90*/  ISETP.GE.AND P0, PT, R17, 0x161, PT ;  /* 0x000001611100780c */ /* 0x000fc60003f06270 */
[----:B------:R-:W-:Y:S01]  /*0aa0*/  @P1 FFMA R6, R11, R11, R6 ;  /* 0x0000000b0b061223 */ /* 0x000fe20000000006 */
[----:B------:R-:W-:Y:S01]  /*0ab0*/  ISETP.GE.AND P1, PT, R17, 0x181, PT ;  /* 0x000001811100780c */ /* 0x000fe20003f26270 */
[----:B------:R-:W-:-:S04]  /*0ac0*/  @P2 FADD R11, -R7, R22 ;  /* 0x00000016070b2221 */ /* 0x000fc80000000100 */
[----:B------:R-:W-:Y:S01]  /*0ad0*/  @P2 FFMA R6, R11, R11, R6 ;  /* 0x0000000b0b062223 */ /* 0x000fe20000000006 */
[----:B------:R-:W-:Y:S01]  /*0ae0*/  ISETP.GE.AND P2, PT, R17, 0x1c1, PT ;  /* 0x000001c11100780c */ /* 0x000fe20003f46270 */
[----:B------:R-:W-:Y:S02]  /*0af0*/  @P3 FADD R11, -R7, R24 ;  /* 0x00000018070b3221 */ /* 0x000fe40000000100 */
[----:B------:R-:W3:Y:S02]  /*0b00*/  @P0 LDG.E R16, desc[UR8][R12.64+0x580] ;  /* 0x000580080c100981 */ /* 0x000ee4000c1e1900 */
[----:B------:R-:W-:Y:S01]  /*0b10*/  @P3 FFMA R6, R11, R11, R6 ;  /* 0x0000000b0b063223 */ /* 0x000fe20000000006 */
[----:B------:R-:W-:Y:S01]  /*0b20*/  ISETP.GE.AND P3, PT, R17, 0x1e1, PT ;  /* 0x000001e11100780c */ /* 0x000fe20003f66270 */
[----:B------:R-:W5:Y:S06]  /*0b30*/  @P1 LDG.E R18, desc[UR8][R12.64+0x600] ;  /* 0x000600080c121981 */ /* 0x000f6c000c1e1900 */
[----:B------:R-:W5:Y:S06]  /*0b40*/  @P2 LDG.E R22, desc[UR8][R12.64+0x700] ;  /* 0x000700080c162981 */ /* 0x000f6c000c1e1900 */
[----:B------:R-:W5:Y:S01]  /*0b50*/  @P3 LDG.E R24, desc[UR8][R12.64+0x780] ;  /* 0x000780080c183981 */ /* 0x000f62000c1e1900 */
[----:B--2---:R-:W-:-:S04]  /*0b60*/  @P5 FADD R11, -R7, R0 ;  /* 0x00000000070b5221 */ /* 0x004fc80000000100 */
[----:B------:R-:W-:Y:S01]  /*0b70*/  @P5 FFMA R6, R11, R11, R6 ;  /* 0x0000000b0b065223 */ /* 0x000fe20000000006 */
[----:B----4-:R-:W-:-:S04]  /*0b80*/  @P4 FADD R11, -R7, R14 ;  /* 0x0000000e070b4221 */ /* 0x010fc80000000100 */
[----:B------:R-:W-:Y:S01]  /*0b90*/  @P4 FFMA R6, R11, R11, R6 ;  /* 0x0000000b0b064223 */ /* 0x000fe20000000006 */
[----:B---3--:R-:W-:-:S04]  /*0ba0*/  @P0 FADD R11, -R7, R16 ;  /* 0x00000010070b0221 */ /* 0x008fc80000000100 */
[----:B------:R-:W-:Y:S01]  /*0bb0*/  @P0 FFMA R6, R11, R11, R6 ;  /* 0x0000000b0b060223 */ /* 0x000fe20000000006 */
[----:B-----5:R-:W-:-:S04]  /*0bc0*/  @P1 FADD R11, -R7, R18 ;  /* 0x00000012070b1221 */ /* 0x020fc80000000100 */
[----:B------:R-:W-:Y:S01]  /*0bd0*/  @P1 FFMA R6, R11, R11, R6 ;  /* 0x0000000b0b061223 */ /* 0x000fe20000000006 */
[C---:B------:R-:W-:Y:S01]  /*0be0*/  @P6 FADD R11, -R7.reuse, R20 ;  /* 0x00000014070b6221 */ /* 0x040fe20000000100 */
[----:B------:R-:W-:-:S03]  /*0bf0*/  @P2 FADD R15, -R7, R22 ;  /* 0x00000016070f2221 */ /* 0x000fc60000000100 */
[----:B------:R-:W-:Y:S01]  /*0c00*/  @P6 FFMA R6, R11, R11, R6 ;  /* 0x0000000b0b066223 */ /* 0x000fe20000000006 */
[----:B------:R-:W-:-:S03]  /*0c10*/  @P3 FADD R7, -R7, R24 ;  /* 0x0000001807073221 */ /* 0x000fc60000000100 */
[----:B------:R-:W-:-:S04]  /*0c20*/  @P2 FFMA R6, R15, R15, R6 ;  /* 0x0000000f0f062223 */ /* 0x000fc80000000006 */
[----:B------:R-:W-:-:S05]  /*0c30*/  @P3 FFMA R6, R7, R7, R6 ;  /* 0x0000000707063223 */ /* 0x000fca0000000006 */
[----:B------:R1:W-:Y:S01]  /*0c40*/  STS [R3], R6 ;  /* 0x0000000603007388 */ /* 0x0003e20000000800 */
[----:B------:R-:W-:Y:S05]  /*0c50*/  BRA `(.L_x_84) ;  /* 0x0000000000047947 */ /* 0x000fea0003800000 */
.L_x_83:
[----:B------:R0:W-:Y:S02]  /*0c60*/  STS [R3], RZ ;  /* 0x000000ff03007388 */ /* 0x0001e40000000800 */
.L_x_84:
[----:B------:R-:W-:Y:S05]  /*0c70*/  BSYNC.RECONVERGENT B0 ;  /* 0x0000000000007941 */ /* 0x000fea0003800200 */
.L_x_82:
[----:B------:R-:W-:Y:S01]  /*0c80*/  BAR.SYNC.DEFER_BLOCKING 0x0 ;  /* 0x0000000000007b1d */ /* 0x000fe20000010000 */
[----:B------:R-:W-:Y:S02]  /*0c90*/  ISETP.GE.AND P0, PT, R2, UR6, PT ;  /* 0x0000000602007c0c */ /* 0x000fe4000bf06270 */
[----:B------:R-:W-:Y:S02]  /*0ca0*/  LOP3.LUT R0, R8, 0x1, RZ, 0xc0, !PT ;  /* 0x0000000108007812 */ /* 0x000fe400078ec0ff */
[----:B------:R-:W-:Y:S02]  /*0cb0*/  ISETP.GT.AND P0, PT, R10, -0x1, !P0 ;  /* 0xffffffff0a00780c */ /* 0x000fe40004704270 */
[----:B------:R-:W-:Y:S02]  /*0cc0*/  LOP3.LUT P1, RZ, R8, 0x3, RZ, 0xc0, !PT ;  /* 0x0000000308ff7812 */ /* 0x000fe4000782c0ff */
        /* <DEDUP_REMOVED lines=16> */
[----:B-1----:R-:W-:Y:S04]  /*0dd0*/  @!P2 LDS R6, [R3+0x10] ;  /* 0x000010000306a984 */ /* 0x002fe80000000800 */
[----:B------:R-:W1:Y:S02]  /*0de0*/  @!P2 LDS R7, [R3] ;  /* 0x000000000307a984 */ /* 0x000e640000000800 */
[----:B-1----:R-:W-:-:S05]  /*0df0*/  @!P2 FADD R6, R6, R7 ;  /* 0x000000070606a221 */ /* 0x002fca0000000000 */
[----:B------:R-:W-:Y:S01]  /*0e00*/  @!P2 STS [R3], R6 ;  /* 0x000000060300a388 */ /* 0x000fe20000000800 */
[----:B------:R-:W-:Y:S06]  /*0e10*/  BAR.SYNC.DEFER_BLOCKING 0x0 ;  /* 0x0000000000007b1d */ /* 0x000fec0000010000 */
[----:B------:R-:W-:Y:S04]  /*0e20*/  @!P1 LDS R0, [R3+0x20] ;  /* 0x0000200003009984 */ /* 0x000fe80000000800 */
[----:B------:R-:W1:Y:S02]  /*0e30*/  @!P1 LDS R7, [R3] ;  /* 0x0000000003079984 */ /* 0x000e640000000800 */
[----:B-1----:R-:W-:-:S05]  /*0e40*/  @!P1 FADD R0, R0, R7 ;  /* 0x0000000700009221 */ /* 0x002fca0000000000 */
[----:B------:R1:W-:Y:S01]  /*0e50*/  @!P1 STS [R3], R0 ;  /* 0x0000000003009388 */ /* 0x0003e20000000800 */
[----:B------:R-:W-:Y:S06]  /*0e60*/  BAR.SYNC.DEFER_BLOCKING 0x0 ;  /* 0x0000000000007b1d */ /* 0x000fec0000010000 */
[----:B------:R-:W-:Y:S05]  /*0e70*/  @!P0 EXIT ;  /* 0x000000000000894d */ /* 0x000fea0003800000 */
[----:B------:R-:W-:-:S04]  /*0e80*/  LOP3.LUT P0, RZ, R8, 0x1f, RZ, 0xc0, !PT ;  /* 0x0000001f08ff7812 */ /* 0x000fc8000780c0ff */
[----:B------:R-:W-:-:S13]  /*0e90*/  ISETP.GE.OR P0, PT, R4, R9, P0 ;  /* 0x000000090400720c */ /* 0x000fda0000706670 */
[----:B------:R-:W-:Y:S05]  /*0ea0*/  @P0 EXIT ;  /* 0x000000000000094d */ /* 0x000fea0003800000 */
[----:B-1----:R-:W-:Y:S01]  /*0eb0*/  LDS R0, [R3] ;  /* 0x0000000003007984 */ /* 0x002fe20000000800 */
[----:B------:R-:W-:Y:S01]  /*0ec0*/  UIADD3 UR4, UPT, UPT, UR6, -0x1, URZ ;  /* 0xffffffff06047890 */ /* 0x000fe2000fffe0ff */
[----:B------:R-:W-:Y:S01]  /*0ed0*/  VIADD R9, R9, 0xffffffff ;  /* 0xffffffff09097836 */ /* 0x000fe20000000000 */
[----:B------:R-:W-:Y:S01]  /*0ee0*/  BSSY.RECONVERGENT B0, `(.L_x_85) ;  /* 0x0000011000007945 */ /* 0x000fe20003800200 */
[----:B------:R-:W1:Y:S03]  /*0ef0*/  LDS R7, [R3+0x40] ;  /* 0x0000400003077984 */ /* 0x000e660000000800 */
[----:B------:R-:W-:Y:S02]  /*0f00*/  I2FP.F32.S32 R9, R9 ;  /* 0x0000000900097245 */ /* 0x000fe40000201400 */
[----:B------:R-:W-:-:S05]  /*0f10*/  I2FP.F32.S32 R2, UR4 ;  /* 0x0000000400027c45 */ /* 0x000fca0008201400 */
[----:B------:R-:W-:-:S04]  /*0f20*/  FMUL R9, R9, R2 ;  /* 0x0000000209097220 */ /* 0x000fc80000400000 */
[----:B------:R-:W2:Y:S02]  /*0f30*/  MUFU.RCP R2, R9 ;  /* 0x0000000900027308 */ /* 0x000ea40000001000 */
[----:B--2---:R-:W-:-:S04]  /*0f40*/  FFMA R11, -R9, R2, 1 ;  /* 0x3f800000090b7423 */ /* 0x004fc80000000102 */
[----:B------:R-:W-:Y:S01]  /*0f50*/  FFMA R11, R2, R11, R2 ;  /* 0x0000000b020b7223 */ /* 0x000fe20000000002 */
[----:B-1----:R-:W-:-:S04]  /*0f60*/  FADD R0, R0, R7 ;  /* 0x0000000700007221 */ /* 0x002fc80000000000 */
[----:B------:R-:W1:Y:S01]  /*0f70*/  FCHK P0, R0, R9 ;  /* 0x0000000900007302 */ /* 0x000e620000000000 */
[----:B------:R-:W-:-:S04]  /*0f80*/  FFMA R2, R0, R11, RZ ;  /* 0x0000000b00027223 */ /* 0x000fc800000000ff */
[----:B0-----:R-:W-:-:S04]  /*0f90*/  FFMA R3, -R9, R2, R0 ;  /* 0x0000000209037223 */ /* 0x001fc80000000100 */
[----:B------:R-:W-:Y:S01]  /*0fa0*/  FFMA R11, R11, R3, R2 ;  /* 0x000000030b0b7223 */ /* 0x000fe20000000002 */
[----:B-1----:R-:W-:Y:S06]  /*0fb0*/  @!P0 BRA `(.L_x_86) ;  /* 0x00000000000c8947 */ /* 0x002fec0003800000 */
[----:B------:R-:W-:-:S07]  /*0fc0*/  MOV R2, 0xfe0 ;  /* 0x00000fe000027802 */ /* 0x000fce0000000f00 */
[----:B------:R-:W-:Y:S05]  /*0fd0*/  CALL.REL.NOINC `($__internal_3_$__cuda_sm3x_div_rn_noftz_f32_slowpath) ;  /* 0x0000000000187944 */ /* 0x000fea0003c00000 */
[----:B------:R-:W-:-:S07]  /*0fe0*/  IMAD.MOV.U32 R11, RZ, RZ, R0 ;  /* 0x000000ffff0b7224 */ /* 0x000fce00078e0000 */
.L_x_86:
[----:B------:R-:W-:Y:S05]  /*0ff0*/  BSYNC.RECONVERGENT B0 ;  /* 0x0000000000007941 */ /* 0x000fea0003800200 */
.L_x_85:
[----:B------:R-:W0:Y:S02]  /*1000*/  LDC.64 R2, c[0x0][0x3a0] ;  /* 0x0000e800ff027b82 */ /* 0x000e240000000a00 */
[----:B0-----:R-:W-:-:S05]  /*1010*/  IMAD.WIDE R2, R5, 0x4, R2 ;  /* 0x0000000405027825 */ /* 0x001fca00078e0202 */
[----:B------:R-:W-:Y:S01]  /*1020*/  REDG.E.ADD.F32.FTZ.RN.STRONG.GPU desc[UR8][R2.64], R11 ;  /* 0x0000000b020079a6 */ /* 0x000fe2000c12f308 */
[----:B------:R-:W-:Y:S05]  /*1030*/  EXIT ;  /* 0x000000000000794d */ /* 0x000fea0003800000 */
        .weak           $__internal_3_$__cuda_sm3x_div_rn_noftz_f32_slowpath
        .type           $__internal_3_$__cuda_sm3x_div_rn_noftz_f32_slowpath,@function
        .size           $__internal_3_$__cuda_sm3x_div_rn_noftz_f32_slowpath,(.L_x_120 - $__internal_3_$__cuda_sm3x_div_rn_noftz_f32_slowpath)
$__internal_3_$__cuda_sm3x_div_rn_noftz_f32_slowpath:
[----:B------:R-:W-:Y:S01]  /*1040*/  SHF.R.U32.HI R4, RZ, 0x17, R9 ;  /* 0x00000017ff047819 */ /* 0x000fe20000011609 */
[----:B------:R-:W-:Y:S01]  /*1050*/  BSSY.RECONVERGENT B1, `(.L_x_87) ;  /* 0x0000064000017945 */ /* 0x000fe20003800200 */
[--C-:B------:R-:W-:Y:S01]  /*1060*/  SHF.R.U32.HI R3, RZ, 0x17, R0.reuse ;  /* 0x00000017ff037819 */ /* 0x100fe20000011600 */
[----:B------:R-:W-:Y:S01]  /*1070*/  IMAD.MOV.U32 R7, RZ, RZ, R0 ;  /* 0x000000ffff077224 */ /* 0x000fe200078e0000 */
[----:B------:R-:W-:Y:S02]  /*1080*/  LOP3.LUT R6, R4, 0xff, RZ, 0xc0, !PT ;  /* 0x000000ff04067812 */ /* 0x000fe400078ec0ff */
[----:B------:R-:W-:-:S03]  /*1090*/  LOP3.LUT R4, R3, 0xff, RZ, 0xc0, !PT ;  /* 0x000000ff03047812 */ /* 0x000fc600078ec0ff */
[----:B------:R-:W-:Y:S01]  /*10a0*/  VIADD R11, R6, 0xffffffff ;  /* 0xffffffff060b7836 */ /* 0x000fe20000000000 */
[----:B------:R-:W-:-:S04]  /*10b0*/  IADD3 R10, PT, PT, R4, -0x1, RZ ;  /* 0xffffffff040a7810 */ /* 0x000fc80007ffe0ff */
[----:B------:R-:W-:-:S04]  /*10c0*/  ISETP.GT.U32.AND P0, PT, R11, 0xfd, PT ;  /* 0x000000fd0b00780c */ /* 0x000fc80003f04070 */
[----:B------:R-:W-:-:S13]  /*10d0*/  ISETP.GT.U32.OR P0, PT, R10, 0xfd, P0 ;  /* 0x000000fd0a00780c */ /* 0x000fda0000704470 */
[----:B------:R-:W-:Y:S01]  /*10e0*/  @!P0 IMAD.MOV.U32 R8, RZ, RZ, RZ ;  /* 0x000000ffff088224 */ /* 0x000fe200078e00ff */
[----:B------:R-:W-:Y:S06]  /*10f0*/  @!P0 BRA `(.L_x_88) ;  /* 0x0000000000608947 */ /* 0x000fec0003800000 */
[----:B------:R-:W-:Y:S01]  /*1100*/  FSETP.GTU.FTZ.AND P0, PT, |R0|, +INF , PT ;  /* 0x7f8000000000780b */ /* 0x000fe20003f1c200 */
[----:B------:R-:W-:Y:S01]  /*1110*/  IMAD.MOV.U32 R3, RZ, RZ, R9 ;  /* 0x000000ffff037224 */ /* 0x000fe200078e0009 */
        /* <DEDUP_REMOVED lines=17> */
[----:B------:R-:W-:Y:S02]  /*1230*/  @P0 IMAD.MOV.U32 R8, RZ, RZ, RZ ;  /* 0x000000ffff080224 */ /* 0x000fe400078e00ff */
[----:B------:R-:W-:Y:S01]  /*1240*/  @!P0 FFMA R7, R0, 1.84467440737095516160e+19, RZ ;  /* 0x5f80000000078823 */ /* 0x000fe200000000ff */
[----:B------:R-:W-:Y:S02]  /*1250*/  @!P0 IMAD.MOV.U32 R8, RZ, RZ, -0x40 ;  /* 0xffffffc0ff088424 */ /* 0x000fe400078e00ff */
[----:B------:R-:W-:-:S03]  /*1260*/  @!P1 FFMA R9, R3, 1.84467440737095516160e+19, RZ ;  /* 0x5f80000003099823 */ /* 0x000fc600000000ff */
[----:B------:R-:W-:-:S07]  /*1270*/  @!P1 IADD3 R8, PT, PT, R8, 0x40, RZ ;  /* 0x0000004008089810 */ /* 0x000fce0007ffe0ff */
.L_x_88:
[----:B------:R-:W-:Y:S01]  /*1280*/  LEA R0, R6, 0xc0800000, 0x17 ;  /* 0xc080000006007811 */ /* 0x000fe200078eb8ff */
[----:B------:R-:W-:Y:S01]  /*1290*/  VIADD R4, R4, 0xffffff81 ;  /* 0xffffff8104047836 */ /* 0x000fe20000000000 */
[----:B------:R-:W-:Y:S03]  /*12a0*/  BSSY.RECONVERGENT B2, `(.L_x_93) ;  /* 0x0000035000027945 */ /* 0x000fe60003800200 */
[----:B------:R-:W-:Y:S02]  /*12b0*/  IMAD.IADD R9, R9, 0x1, -R0 ;  /* 0x0000000109097824 */ /* 0x000fe400078e0a00 */
[C---:B------:R-:W-:Y:S01]  /*12c0*/  IMAD R0, R4.reuse, -0x800000, R7 ;  /* 0xff80000004007824 */ /* 0x040fe200078e0207 */
[----:B------:R-:W-:Y:S01]  /*12d0*/  IADD3 R7, PT, PT, R4, 0x7f, -R6 ;  /* 0x0000007f04077810 */ /* 0x000fe20007ffe806 */
[----:B------:R-:W0:Y:S01]  /*12e0*/  MUFU.RCP R3, R9 ;  /* 0x0000000900037308 */ /* 0x000e220000001000 */
[----:B------:R-:W-:-:S03]  /*12f0*/  FADD.FTZ R11, -R9, -RZ ;  /* 0x800000ff090b7221 */ /* 0x000fc60000010100 */
[----:B------:R-:W-:Y:S02]  /*1300*/  IMAD.IADD R7, R7, 0x1, R8 ;  /* 0x0000000107077824 */ /* 0x000fe400078e0208 */
        /* <DEDUP_REMOVED lines=8> */
[----:B------:R-:W-:-:S05]  /*1390*/  LOP3.LUT R3, R3, 0xff, RZ, 0xc0, !PT ;  /* 0x000000ff03037812 */ /* 0x000fca00078ec0ff */
[----:B------:R-:W-:-:S04]  /*13a0*/  IMAD.IADD R8, R3, 0x1, R7 ;  /* 0x0000000103087824 */ /* 0x000fc800078e0207 */
[----:B------:R-:W-:-:S05]  /*13b0*/  VIADD R3, R8, 0xffffffff ;  /* 0xffffffff08037836 */ /* 0x000fca0000000000 */
        /* <DEDUP_REMOVED lines=9> */
[-CC-:B------:R-:W-:Y:S01]  /*1450*/  FFMA.RZ R3, R12, R10.reuse, R13.reuse ;  /* 0x0000000a0c037223 */ /* 0x180fe2000000c00d */
[----:B------:R-:W-:Y:S01]  /*1460*/  IADD3 R7, PT, PT, R8, 0x20, RZ ;  /* 0x0000002008077810 */ /* 0x000fe20007ffe0ff */
[-CC-:B------:R-:W-:Y:S01]  /*1470*/  FFMA.RM R4, R12, R10.reuse, R13.reuse ;  /* 0x0000000a0c047223 */ /* 0x180fe2000000400d */
[----:B------:R-:W-:Y:S02]  /*1480*/  ISETP.NE.AND P2, PT, R8, RZ, PT ;  /* 0x000000ff0800720c */ /* 0x000fe40003f45270 */
[----:B------:R-:W-:Y:S01]  /*1490*/  LOP3.LUT R6, R3, 0x7fffff, RZ, 0xc0, !PT ;  /* 0x007fffff03067812 */ /* 0x000fe200078ec0ff */
[----:B------:R-:W-:Y:S01]  /*14a0*/  FFMA.RP R3, R12, R10, R13 ;  /* 0x0000000a0c037223 */ /* 0x000fe2000000800d */
[----:B------:R-:W-:Y:S01]  /*14b0*/  ISETP.NE.AND P1, PT, R8, RZ, PT ;  /* 0x000000ff0800720c */ /* 0x000fe20003f25270 */
[----:B------:R-:W-:Y:S01]  /*14c0*/  IMAD.MOV R8, RZ, RZ, -R8 ;  /* 0x000000ffff087224 */ /* 0x000fe200078e0a08 */
[----:B------:R-:W-:Y:S02]  /*14d0*/  LOP3.LUT R6, R6, 0x800000, RZ, 0xfc, !PT ;  /* 0x0080000006067812 */ /* 0x000fe400078efcff */
[----:B------:R-:W-:-:S02]  /*14e0*/  FSETP.NEU.FTZ.AND P0, PT, R3, R4, PT ;  /* 0x000000040300720b */ /* 0x000fc40003f1d000 */
[----:B------:R-:W-:Y:S02]  /*14f0*/  SHF.L.U32 R7, R6, R7, RZ ;  /* 0x0000000706077219 */ /* 0x000fe400000006ff */
[----:B------:R-:W-:Y:S02]  /*1500*/  SEL R3, R8, RZ, P2 ;  /* 0x000000ff08037207 */ /* 0x000fe40001000000 */
[----:B------:R-:W-:Y:S02]  /*1510*/  ISETP.NE.AND P1, PT, R7, RZ, P1 ;  /* 0x000000ff0700720c */ /* 0x000fe40000f25270 */
[----:B------:R-:W-:Y:S02]  /*1520*/  SHF.R.U32.HI R3, RZ, R3, R6 ;  /* 0x00000003ff037219 */ /* 0x000fe40000011606 */
[----:B------:R-:W-:Y:S02]  /*1530*/  PLOP3.LUT P0, PT, P0, P1, PT, 0xf8, 0x8f ;  /* 0x00000000008f781c */ /* 0x000fe40000703f70 */
[----:B------:R-:W-:-:S02]  /*1540*/  SHF.R.U32.HI R7, RZ, 0x1, R3 ;  /* 0x00000001ff077819 */ /* 0x000fc40000011603 */
[----:B------:R-:W-:-:S04]  /*1550*/  SEL R4, RZ, 0x1, !P0 ;  /* 0x00000001ff047807 */ /* 0x000fc80004000000 */
[----:B------:R-:W-:-:S04]  /*1560*/  LOP3.LUT R4, R4, 0x1, R7, 0xf8, !PT ;  /* 0x0000000104047812 */ /* 0x000fc800078ef807 */
[----:B------:R-:W-:-:S05]  /*1570*/  LOP3.LUT R4, R4, R3, RZ, 0xc0, !PT ;  /* 0x0000000304047212 */ /* 0x000fca00078ec0ff */
[----:B------:R-:W-:-:S05]  /*1580*/  IMAD.IADD R7, R7, 0x1, R4 ;  /* 0x0000000107077824 */ /* 0x000fca00078e0204 */
[----:B------:R-:W-:Y:S01]  /*1590*/  LOP3.LUT R0, R7, R0, RZ, 0xfc, !PT ;  /* 0x0000000007007212 */ /* 0x000fe200078efcff */
[----:B------:R-:W-:Y:S06]  /*15a0*/  BRA `(.L_x_96) ;  /* 0x0000000000107947 */ /* 0x000fec0003800000 */
.L_x_95:
[----:B------:R-:W-:-:S04]  /*15b0*/  LOP3.LUT R0, R0, 0x80000000, RZ, 0xc0, !PT ;  /* 0x8000000000007812 */ /* 0x000fc800078ec0ff */
[----:B------:R-:W-:Y:S01]  /*15c0*/  LOP3.LUT R0, R0, 0x7f800000, RZ, 0xfc, !PT ;  /* 0x7f80000000007812 */ /* 0x000fe200078efcff */
[----:B------:R-:W-:Y:S06]  /*15d0*/  BRA `(.L_x_96) ;  /* 0x0000000000047947 */ /* 0x000fec0003800000 */
.L_x_94:
[----:B------:R-:W-:-:S07]  /*15e0*/  IMAD R0, R7, 0x800000, R0 ;  /* 0x0080000007007824 */ /* 0x000fce00078e0200 */
.L_x_96:
[----:B------:R-:W-:Y:S05]  /*15f0*/  BSYNC.RECONVERGENT B2 ;  /* 0x0000000000027941 */ /* 0x000fea0003800200 */
.L_x_93:
[----:B------:R-:W-:Y:S05]  /*1600*/  BRA `(.L_x_97) ;  /* 0x0000000000207947 */ /* 0x000fea0003800000 */
.L_x_92:
[----:B------:R-:W-:-:S04]  /*1610*/  LOP3.LUT R0, R9, 0x80000000, R7, 0x48, !PT ;  /* 0x8000000009007812 */ /* 0x000fc800078e4807 */
[----:B------:R-:W-:Y:S01]  /*1620*/  LOP3.LUT R0, R0, 0x7f800000, RZ, 0xfc, !PT ;  /* 0x7f80000000007812 */ /* 0x000fe200078efcff */
[----:B------:R-:W-:Y:S06]  /*1630*/  BRA `(.L_x_97) ;  /* 0x0000000000147947 */ /* 0x000fec0003800000 */
.L_x_91:
[----:B------:R-:W-:Y:S01]  /*1640*/  LOP3.LUT R0, R9, 0x80000000, R7, 0x48, !PT ;  /* 0x8000000009007812 */ /* 0x000fe200078e4807 */
[----:B------:R-:W-:Y:S06]  /*1650*/  BRA `(.L_x_97) ;  /* 0x00000000000c7947 */ /* 0x000fec0003800000 */
.L_x_90:
[----:B------:R-:W0:Y:S01]  /*1660*/  MUFU.RSQ R0, -QNAN ;  /* 0xffc0000000007908 */ /* 0x000e220000001400 */
[----:B------:R-:W-:Y:S05]  /*1670*/  BRA `(.L_x_97) ;  /* 0x0000000000047947 */ /* 0x000fea0003800000 */
.L_x_89:
[----:B------:R-:W-:-:S07]  /*1680*/  FADD.FTZ R0, R0, R3 ;  /* 0x0000000300007221 */ /* 0x000fce0000010000 */
.L_x_97:
[----:B------:R-:W-:Y:S05]  /*1690*/  BSYNC.RECONVERGENT B1 ;  /* 0x0000000000017941 */ /* 0x000fea0003800200 */
.L_x_87:
[----:B------:R-:W-:-:S04]  /*16a0*/  IMAD.MOV.U32 R3, RZ, RZ, 0x0 ;  /* 0x00000000ff037424 */ /* 0x000fc800078e00ff */
[----:B0-----:R-:W-:Y:S05]  /*16b0*/  RET.REL.NODEC R2 `(_Z36estimate_conv_var_fast2_batch_kernelPKfiiiS0_Pf) ;  /* 0xffffffe802507950 */ /* 0x001fea0003c3ffff */
.L_x_98:
        /* <DEDUP_REMOVED lines=12> */
.L_x_120:


//--------------------- .text._Z37estimate_conv_mean_fast2_batch_kernelPKfiiiPf --------------------------
	.section	.text._Z37estimate_conv_mean_fast2_batch_kernelPKfiiiPf,"ax",@progbits
	.align	128
        .global         _Z37estimate_conv_mean_fast2_batch_kernelPKfiiiPf
        .type           _Z37estimate_conv_mean_fast2_batch_kernelPKfiiiPf,@function
        .size           _Z37estimate_conv_mean_fast2_batch_kernelPKfiiiPf,(.L_x_121 - _Z37estimate_conv_mean_fast2_batch_kernelPKfiiiPf)
        .other          _Z37estimate_conv_mean_fast2_batch_kernelPKfiiiPf,@"STO_CUDA_ENTRY STV_DEFAULT"
_Z37estimate_conv_mean_fast2_batch_kernelPKfiiiPf:
.text._Z37estimate_conv_mean_fast2_batch_kernelPKfiiiPf:
        /* <DEDUP_REMOVED lines=17> */
[----:B------:R-:W-:Y:S02]  /*0110*/  LEA.HI R7, R7, R6, RZ, 0x9 ;  /* 0x0000000607077211 */ /* 0x000fe400078f48ff */
[----:B------:R-:W-:Y:S02]  /*0120*/  IABS R6, R17 ;  /* 0x0000001100067213 */ /* 0x000fe40000000000 */
[----:B------:R-:W-:Y:S01]  /*0130*/  SHF.R.S32.HI R12, RZ, 0x9, R7 ;  /* 0x00000009ff0c7819 */ /* 0x000fe20000011407 */
[----:B-1----:R-:W-:-:S03]  /*0140*/  IMAD R10, R10, UR4, R9 ;  /* 0x000000040a0a7c24 */ /* 0x002fc6000f8e0209 */
[-C--:B------:R-:W-:Y:S01]  /*0150*/  IABS R15, R12.reuse ;  /* 0x0000000c000f7213 */ /* 0x080fe20000000000 */
[----:B------:R-:W-:Y:S01]  /*0160*/  IMAD R13, R17, R12, RZ ;  /* 0x0000000c110d7224 */ /* 0x000fe200078e02ff */
[----:B------:R-:W-:Y:S01]  /*0170*/  UMOV UR4, 0x400 ;  /* 0x0000040000047882 */ /* 0x000fe20000000000 */
[----:B----4-:R-:W1:Y:S01]  /*0180*/  MUFU.RCP R3, R3 ;  /* 0x0000000300037308 */ /* 0x010e620000001000 */
[----:B------:R-:W-:Y:S02]  /*0190*/  IABS R16, R10 ;  /* 0x0000000a00107213 */ /* 0x000fe40000000000 */
[----:B------:R-:W-:Y:S01]  /*01a0*/  IABS R14, R13 ;  /* 0x0000000d000e7213 */ /* 0x000fe20000000000 */
[----:B0-----:R-:W-:Y:S01]  /*01b0*/  ULEA UR4, UR5, UR4, 0x18 ;  /* 0x0000000405047291 */ /* 0x001fe2000f8ec0ff */
[----:B------:R-:W-:-:S03]  /*01c0*/  ISETP.NE.AND P3, PT, R13, RZ, PT ;  /* 0x000000ff0d00720c */ /* 0x000fc60003f65270 */
[----:B------:R-:W0:Y:S08]  /*01d0*/  I2F.RP R19, R15 ;  /* 0x0000000f00137306 */ /* 0x000e300000209400 */
[----:B------:R-:W-:Y:S01]  /*01e0*/  I2F.RP R20, R14 ;  /* 0x0000000e00147306 */ /* 0x000fe20000209400 */
[----:B-1----:R-:W-:-:S07]  /*01f0*/  VIADD R4, R3, 0xffffffe ;  /* 0x0ffffffe03047836 */ /* 0x002fce0000000000 */
[----:B------:R1:W4:Y:S08]  /*0200*/  F2I.FTZ.U32.TRUNC.NTZ R5, R4 ;  /* 0x0000000400057305 */ /* 0x000330000021f000 */
[----:B0-----:R-:W0:Y:S01]  /*0210*/  MUFU.RCP R19, R19 ;  /* 0x0000001300137308 */ /* 0x001e220000001000 */
[----:B-1----:R-:W-:Y:S02]  /*0220*/  IMAD.MOV.U32 R4, RZ, RZ, RZ ;  /* 0x000000ffff047224 */ /* 0x002fe400078e00ff */
[----:B----4-:R-:W-:-:S05]  /*0230*/  IMAD.MOV R3, RZ, RZ, -R5 ;  /* 0x000000ffff037224 */ /* 0x010fca00078e0a05 */
[----:B------:R-:W-:Y:S01]  /*0240*/  MUFU.RCP R20, R20 ;  /* 0x0000001400147308 */ /* 0x000fe20000001000 */
[----:B------:R-:W-:-:S04]  /*0250*/  IMAD R3, R3, R2, RZ ;  /* 0x0000000203037224 */ /* 0x000fc800078e02ff */
[----:B------:R-:W-:-:S03]  /*0260*/  IMAD.HI.U32 R5, R5, R3, R4 ;  /* 0x0000000305057227 */ /* 0x000fc600078e0004 */
[----:B------:R-:W1:Y:S01]  /*0270*/  MUFU.RCP R4, R18 ;  /* 0x0000001200047308 */ /* 0x000e620000001000 */
[----:B------:R-:W-:Y:S02]  /*0280*/  IMAD.MOV R3, RZ, RZ, -R6 ;  /* 0x000000ffff037224 */ /* 0x000fe400078e0a06 */
[----:B------:R-:W-:-:S04]  /*0290*/  IMAD.HI.U32 R5, R5, R16, RZ ;  /* 0x0000001005057227 */ /* 0x000fc800078e00ff */
[----:B------:R-:W-:Y:S02]  /*02a0*/  IMAD R3, R5, R3, R16 ;  /* 0x0000000305037224 */ /* 0x000fe400078e0210 */
[----:B0-----:R-:W-:-:S03]  /*02b0*/  VIADD R6, R19, 0xffffffe ;  /* 0x0ffffffe13067836 */ /* 0x001fc60000000000 */
[----:B------:R-:W-:Y:S01]  /*02c0*/  ISETP.GT.U32.AND P1, PT, R2, R3, PT ;  /* 0x000000030200720c */ /* 0x000fe20003f24070 */
[----:B------:R0:W4:Y:S01]  /*02d0*/  F2I.FTZ.U32.TRUNC.NTZ R7, R6 ;  /* 0x0000000600077305 */ /* 0x000122000021f000 */
[----:B-1----:R-:W-:Y:S02]  /*02e0*/  VIADD R4, R4, 0xffffffe ;  /* 0x0ffffffe04047836 */ /* 0x002fe40000000000 */
[----:B0-----:R-:W-:-:S09]  /*02f0*/  IMAD.MOV.U32 R6, RZ, RZ, RZ ;  /* 0x000000ffff067224 */ /* 0x001fd200078e00ff */
        /* <DEDUP_REMOVED lines=26> */
[----:B------:R-:W-:Y:S01]  /*04a0*/  SHF.R.S32.HI R20, RZ, 0x5, R6 ;  /* 0x00000005ff147819 */ /* 0x000fe20000011406 */
[----:B------:R-:W-:Y:S02]  /*04b0*/  IMAD.MOV R23, RZ, RZ, -R4 ;  /* 0x000000ffff177224 */ /* 0x000fe400078e0a04 */
[----:B------:R-:W-:Y:S02]  /*04c0*/  IMAD R19, R2, R11, RZ ;  /* 0x0000000b02137224 */ /* 0x000fe400078e02ff */
[----:B------:R-:W-:-:S04]  /*04d0*/  IMAD.HI.U32 R2, R17, R16, RZ ;  /* 0x0000001011027227 */ /* 0x000fc800078e00ff */
[----:B------:R-:W-:Y:S01]  /*04e0*/  IMAD.MOV R21, RZ, RZ, -R3 ;  /* 0x000000ffff157224 */ /* 0x000fe200078e0a03 */
[----:B------:R-:W-:Y:S01]  /*04f0*/  IABS R3, R20 ;  /* 0x0000001400037213 */ /* 0x000fe20000000000 */
        /* <DEDUP_REMOVED lines=20> */
[----:B------:R-:W-:Y:S01]  /*0640*/  LEA.HI R4, R9, R9, RZ, 0x1b ;  /* 0x0000000909047211 */ /* 0x000fe200078fd8ff */
[----:B------:R-:W-:Y:S02]  /*0650*/  @!P5 IMAD.IADD R16, R16, 0x1, -R15 ;  /* 0x000000011010d824 */ /* 0x000fe400078e0a0f */
[----:B------:R-:W-:Y:S01]  /*0660*/  @P4 VIADD R2, R2, 0x1 ;  /* 0x0000000102024836 */ /* 0x000fe20000000000 */
[----:B------:R-:W-:Y:S01]  /*0670*/  LEA R4, R4, UR4, 0x2 ;  /* 0x0000000404047c11 */ /* 0x000fe2000f8e10ff */
[----:B------:R-:W-:-:S02]  /*0680*/  @!P0 IMAD.MOV R16, RZ, RZ, -R16 ;  /* 0x000000ffff108224 */ /* 0x000fc400078e0a10 */
[----:B------:R-:W-:Y:S02]  /*0690*/  @!P2 LOP3.LUT R16, RZ, R12, RZ, 0x33, !PT ;  /* 0x0000000cff10a212 */ /* 0x000fe400078e33ff */
        /* <DEDUP_REMOVED lines=10> */
[----:B------:R-:W-:-:S04]  /*0740*/  @!P4 IMAD.IADD R5, R5, 0x1, -R11 ;  /* 0x000000010505c824 */ /* 0x000fc800078e0a0b */
[----:B------:R-:W-:Y:S01]  /*0750*/  @!P2 IMAD.MOV R5, RZ, RZ, -R5 ;  /* 0x000000ffff05a224 */ /* 0x000fe200078e0a05 */
[----:B------:R-:W-:Y:S01]  /*0760*/  @!P1 LOP3.LUT R5, RZ, R0, RZ, 0x33, !PT ;  /* 0x00000000ff059212 */ /* 0x000fe200078e33ff */
[----:B---3--:R-:W-:Y:S06]  /*0770*/  @P0 BRA `(.L_x_100) ;  /* 0x0000000000e80947 */ /* 0x008fec0003800000 */
[----:B------:R-:W0:Y:S01]  /*0780*/  LDC.64 R12, c[0x0][0x380] ;  /* 0x0000e000ff0c7b82 */ /* 0x000e220000000a00 */
[----:B------:R-:W-:-:S04]  /*0790*/  LOP3.LUT R6, R6, 0xffffffe0, RZ, 0xc0, !PT ;  /* 0xffffffe006067812 */ /* 0x000fc800078ec0ff */
[----:B------:R-:W-:Y:S01]  /*07a0*/  IADD3 R7, PT, PT, R3, R10, -R6 ;  /* 0x0000000a03077210 */ /* 0x000fe20007ffe806 */
[----:B------:R-:W-:-:S04]  /*07b0*/  IMAD R6, R2, R0, R5 ;  /* 0x0000000002067224 */ /* 0x000fc800078e0205 */
[--C-:B------:R-:W-:Y:S02]  /*07c0*/  IMAD.IADD R15, R8, 0x1, -R7.reuse ;  /* 0x00000001080f7824 */ /* 0x100fe400078e0a07 */
[----:B------:R-:W-:-:S03]  /*07d0*/  IMAD R7, R6, R8, R7 ;  /* 0x0000000806077224 */ /* 0x000fc600078e0207 */
[C---:B------:R-:W-:Y:S02]  /*07e0*/  ISETP.GE.AND P2, PT, R15.reuse, 0x1, PT ;  /* 0x000000010f00780c */ /* 0x040fe40003f46270 */
[----:B------:R-:W-:Y:S01]  /*07f0*/  ISETP.GE.AND P1, PT, R15, 0x21, PT ;  /* 0x000000210f00780c */ /* 0x000fe20003f26270 */
[----:B0-----:R-:W-:-:S10]  /*0800*/  IMAD.WIDE R6, R7, 0x4, R12 ;  /* 0x0000000407067825 */ /* 0x001fd400078e020c */
[----:B------:R-:W2:Y:S04]  /*0810*/  @P2 LDG.E R13, desc[UR6][R6.64] ;  /* 0x00000006060d2981 */ /* 0x000ea8000c1e1900 */
[----:B------:R-:W3:Y:S01]  /*0820*/  @P1 LDG.E R10, desc[UR6][R6.64+0x80] ;  /* 0x00008006060a1981 */ /* 0x000ee2000c1e1900 */
[C---:B------:R-:W-:Y:S02]  /*0830*/  ISETP.GE.AND P0, PT, R15.reuse, 0x41, PT ;  /* 0x000000410f00780c */ /* 0x040fe40003f06270 */
[C---:B------:R-:W-:Y:S02]  /*0840*/  ISETP.GE.AND P4, PT, R15.reuse, 0x61, PT ;  /* 0x000000610f00780c */ /* 0x040fe40003f86270 */
[C---:B------:R-:W-:Y:S02]  /*0850*/  ISETP.GE.AND P6, PT, R15.reuse, 0x81, PT ;  /* 0x000000810f00780c */ /* 0x040fe40003fc6270 */
[----:B------:R-:W-:-:S02]  /*0860*/  ISETP.GE.AND P5, PT, R15, 0xa1, PT ;  /* 0x000000a10f00780c */ /* 0x000fc40003fa6270 */
[----:B------:R-:W-:-:S05]  /*0870*/  ISETP.GE.AND P3, PT, R15, 0xc1, PT ;  /* 0x000000c10f00780c */ /* 0x000fca0003f66270 */
[----:B------:R-:W4:Y:S01]  /*0880*/  @P0 LDG.E R12, desc[UR6][R6.64+0x100] ;  /* 0x00010006060c0981 */ /* 0x000f22000c1e1900 */
[----:B------:R-:W-:-:S03]  /*0890*/  IMAD.MOV.U32 R11, RZ, RZ, RZ ;  /* 0x000000ffff0b7224 */ /* 0x000fc600078e00ff */
[----:B------:R-:W5:Y:S04]  /*08a0*/  @P4 LDG.E R14, desc[UR6][R6.64+0x180] ;  /* 0x00018006060e4981 */ /* 0x000f68000c1e1900 */
[----:B------:R-:W5:Y:S04]  /*08b0*/  @P6 LDG.E R16, desc[UR6][R6.64+0x200] ;  /* 0x0002000606106981 */ /* 0x000f68000c1e1900 */
[----:B------:R-:W5:Y:S01]  /*08c0*/  @P3 LDG.E R18, desc[UR6][R6.64+0x300] ;  /* 0x0003000606123981 */ /* 0x000f62000c1e1900 */
[----:B--2---:R-:W-:Y:S01]  /*08d0*/  @P2 FADD R11, RZ, R13 ;  /* 0x0000000dff0b2221 */ /* 0x004fe20000000000 */
[----:B------:R-:W-:-:S03]  /*08e0*/  ISETP.GE.AND P2, PT, R15, 0xe1, PT ;  /* 0x000000e10f00780c */ /* 0x000fc60003f46270 */
[----:B---3--:R-:W-:Y:S01]  /*08f0*/  @P1 FADD R11, R11, R10 ;  /* 0x0000000a0b0b1221 */ /* 0x008fe20000000000 */
[----:B------:R-:W-:Y:S01]  /*0900*/  ISETP.GE.AND P1, PT, R15, 0x101, PT ;  /* 0x000001010f00780c */ /* 0x000fe20003f26270 */
[----:B------:R-:W2:Y:S08]  /*0910*/  @P5 LDG.E R10, desc[UR6][R6.64+0x280] ;  /* 0x00028006060a5981 */ /* 0x000eb0000c1e1900 */
[----:B------:R-:W3:Y:S04]  /*0920*/  @P2 LDG.E R20, desc[UR6][R6.64+0x380] ;  /* 0x0003800606142981 */ /* 0x000ee8000c1e1900 */
[----:B------:R-:W3:Y:S01]  /*0930*/  @P1 LDG.E R22, desc[UR6][R6.64+0x400] ;  /* 0x0004000606161981 */ /* 0x000ee2000c1e1900 */
[----:B----4-:R-:W-:Y:S01]  /*0940*/  @P0 FADD R11, R11, R12 ;  /* 0x0000000c0b0b0221 */ /* 0x010fe20000000000 */
[----:B------:R-:W-:-:S03]  /*0950*/  ISETP.GE.AND P0, PT, R15, 0x121, PT ;  /* 0x000001210f00780c */ /* 0x000fc60003f06270 */
[----:B-----5:R-:W-:Y:S01]  /*0960*/  @P4 FADD R11, R11, R14 ;  /* 0x0000000e0b0b4221 */ /* 0x020fe20000000000 */
[----:B------:R-:W-:-:S03]  /*0970*/  ISETP.GE.AND P4, PT, R15, 0x141, PT ;  /* 0x000001410f00780c */ /* 0x000fc60003f86270 */
[----:B------:R-:W-:Y:S01]  /*0980*/  @P6 FADD R11, R11, R16 ;  /* 0x000000100b0b6221 */ /* 0x000fe20000000000 */
[----:B------:R-:W-:-:S09]  /*0990*/  ISETP.GE.AND P6, PT, R15, 0x161, PT ;  /* 0x000001610f00780c */ /* 0x000fd20003fc6270 */
[----:B------:R-:W4:Y:S04]  /*09a0*/  @P4 LDG.E R12, desc[UR6][R6.64+0x500] ;  /* 0x00050006060c4981 */ /* 0x000f28000c1e1900 */
[----:B------:R-:W5:Y:S01]  /*09b0*/  @P6 LDG.E R14, desc[UR6][R6.64+0x580] ;  /* 0x00058006060e6981 */ /* 0x000f62000c1e1900 */
[----:B--2---:R-:W-:Y:S01]  /*09c0*/  @P5 FADD R11, R11, R10 ;  /* 0x0000000a0b0b5221 */ /* 0x004fe20000000000 */
[----:B------:R-:W-:Y:S02]  /*09d0*/  ISETP.GE.AND P5, PT, R15, 0x181, PT ;  /* 0x000001810f00780c */ /* 0x000fe40003fa6270 */
[----:B------:R-:W2:Y:S01]  /*09e0*/  @P0 LDG.E R10, desc[UR6][R6.64+0x480] ;  /* 0x00048006060a0981 */ /* 0x000ea2000c1e1900 */
[----:B------:R-:W-:Y:S01]  /*09f0*/  @P3 FADD R11, R11, R18 ;  /* 0x000000120b0b3221 */ /* 0x000fe20000000000 */
[----:B------:R-:W-:-:S03]  /*0a00*/  ISETP.GE.AND P3, PT, R15, 0x1a1, PT ;  /* 0x000001a10f00780c */ /* 0x000fc60003f66270 */
[----:B---3--:R-:W-:Y:S01]  /*0a10*/  @P2 FADD R11, R11, R20 ;  /* 0x000000140b0b2221 */ /* 0x008fe20000000000 */
[----:B------:R-:W-:-:S03]  /*0a20*/  ISETP.GE.AND P2, PT, R15, 0x1c1, PT ;  /* 0x000001c10f00780c */ /* 0x000fc60003f46270 */
[----:B------:R-:W-:Y:S01]  /*0a30*/  @P1 FADD R11, R11, R22 ;  /* 0x000000160b0b1221 */ /* 0x000fe20000000000 */
[----:B------:R-:W-:Y:S01]  /*0a40*/  ISETP.GE.AND P1, PT, R15, 0x1e1, PT ;  /* 0x000001e10f00780c */ /* 0x000fe20003f26270 */
[----:B------:R-:W3:Y:S04]  /*0a50*/  @P5 LDG.E R16, desc[UR6][R6.64+0x600] ;  /* 0x0006000606105981 */ /* 0x000ee8000c1e1900 */
[----:B------:R-:W3:Y:S04]  /*0a60*/  @P3 LDG.E R18, desc[UR6][R6.64+0x680] ;  /* 0x0006800606123981 */ /* 0x000ee8000c1e1900 */
[----:B------:R-:W3:Y:S04]  /*0a70*/  @P2 LDG.E R20, desc[UR6][R6.64+0x700] ;  /* 0x0007000606142981 */ /* 0x000ee8000c1e1900 */
[----:B------:R-:W3:Y:S01]  /*0a80*/  @P1 LDG.E R22, desc[UR6][R6.64+0x780] ;  /* 0x0007800606161981 */ /* 0x000ee2000c1e1900 */
[----:B--2---:R-:W-:-:S04]  /*0a90*/  @P0 FADD R11, R11, R10 ;  /* 0x0000000a0b0b0221 */ /* 0x004fc80000000000 */
[----:B----4-:R-:W-:-:S04]  /*0aa0*/  @P4 FADD R11, R11, R12 ;  /* 0x0000000c0b0b4221 */ /* 0x010fc80000000000 */
[----:B-----5:R-:W-:-:S04]  /*0ab0*/  @P6 FADD R11, R11, R14 ;  /* 0x0000000e0b0b6221 */ /* 0x020fc80000000000 */
[----:B---3--:R-:W-:-:S04]  /*0ac0*/  @P5 FADD R11, R11, R16 ;  /* 0x000000100b0b5221 */ /* 0x008fc80000000000 */
[----:B------:R-:W-:-:S04]  /*0ad0*/  @P3 FADD R11, R11, R18 ;  /* 0x000000120b0b3221 */ /* 0x000fc80000000000 */
[----:B------:R-:W-:-:S04]  /*0ae0*/  @P2 FADD R11, R11, R20 ;  /* 0x000000140b0b2221 */ /* 0x000fc80000000000 */
[----:B------:R-:W-:-:S05]  /*0af0*/  @P1 FADD R11, R11, R22 ;  /* 0x000000160b0b1221 */ /* 0x000fca0000000000 */
[----:B------:R1:W-:Y:S01]  /*0b00*/  STS [R4], R11 ;  /* 0x0000000b04007388 */ /* 0x0003e20000000800 */
[----:B------:R-:W-:Y:S05]  /*0b10*/  BRA `(.L_x_101) ;  /* 0x0000000000047947 */ /* 0x000fea0003800000 */
.L_x_100:
[----:B------:R0:W-:Y:S02]  /*0b20*/  STS [R4], RZ ;  /* 0x000000ff04007388 */ /* 0x0001e40000000800 */
.L_x_101:
[----:B------:R-:W-:Y:S05]  /*0b30*/  BSYNC.RECONVERGENT B0 ;  /* 0x0000000000007941 */ /* 0x000fea0003800200 */
.L_x_99:
[----:B------:R-:W-:Y:S01]  /*0b40*/  BAR.SYNC.DEFER_BLOCKING 0x0 ;  /* 0x0000000000007b1d */ /* 0x000fe20000010000 */
[----:B------:R-:W-:Y:S02]  /*0b50*/  ISETP.GE.AND P0, PT, R2, UR8, PT ;  /* 0x0000000802007c0c */ /* 0x000fe4000bf06270 */
[C---:B------:R-:W-:Y:S02]  /*0b60*/  LOP3.LUT R2, R9.reuse, 0x1, RZ, 0xc0, !PT ;  /* 0x0000000109027812 */ /* 0x040fe400078ec0ff */
        /* <DEDUP_REMOVED lines=12> */
[----:B-1----:R-:W1:Y:S02]  /*0c30*/  @!P1 LDS R11, [R4] ;  /* 0x00000000040b9984 */ /* 0x002e640000000800 */
[----:B-1----:R-:W-:-:S05]  /*0c40*/  @!P1 FADD R11, R0, R11 ;  /* 0x0000000b000b9221 */ /* 0x002fca0000000000 */
[----:B------:R-:W-:Y:S01]  /*0c50*/  @!P1 STS [R4], R11 ;  /* 0x0000000b04009388 */ /* 0x000fe20000000800 */
[----:B------:R-:W-:Y:S01]  /*0c60*/  BAR.SYNC.DEFER_BLOCKING 0x0 ;  /* 0x0000000000007b1d */ /* 0x000fe20000010000 */
[----:B------:R-:W-:-:S04]  /*0c70*/  LOP3.LUT P1, RZ, R9, 0xf, RZ, 0xc0, !PT ;  /* 0x0000000f09ff7812 */ /* 0x000fc8000782c0ff */
[----:B------:R-:W-:Y:S01]  /*0c80*/  PLOP3.LUT P1, PT, P1, P0, PT, 0xf2, 0x2f ;  /* 0x00000000002f781c */ /* 0x000fe20000f21e72 */
[----:B------:R-:W-:Y:S04]  /*0c90*/  @!P2 LDS R0, [R4+0x10] ;  /* 0x000010000400a984 */ /* 0x000fe80000000800 */
        /* <DEDUP_REMOVED lines=13> */
[----:B------:R-:W-:Y:S01]  /*0d70*/  LDS R0, [R4] ;  /* 0x0000000004007984 */ /* 0x000fe20000000800 */
[----:B------:R-:W-:Y:S01]  /*0d80*/  I2FP.F32.S32 R8, R8 ;  /* 0x0000000800087245 */ /* 0x000fe20000201400 */
[----:B------:R-:W-:Y:S01]  /*0d90*/  BSSY.RECONVERGENT B0, `(.L_x_102) ;  /* 0x0000010000007945 */ /* 0x000fe20003800200 */
[----:B-1----:R-:W-:Y:S01]  /*0da0*/  I2FP.F32.S32 R7, UR8 ;  /* 0x0000000800077c45 */ /* 0x002fe20008201400 */
[----:B------:R-:W1:Y:S04]  /*0db0*/  LDS R3, [R4+0x40] ;  /* 0x0000400004037984 */ /* 0x000e680000000800 */
[----:B------:R-:W-:-:S04]  /*0dc0*/  FMUL R7, R8, R7 ;  /* 0x0000000708077220 */ /* 0x000fc80000400000 */
[----:B------:R-:W2:Y:S02]  /*0dd0*/  MUFU.RCP R2, R7 ;  /* 0x0000000700027308 */ /* 0x000ea40000001000 */
[----:B--2---:R-:W-:-:S04]  /*0de0*/  FFMA R9, -R7, R2, 1 ;  /* 0x3f80000007097423 */ /* 0x004fc80000000102 */
[----:B------:R-:W-:Y:S01]  /*0df0*/  FFMA R9, R2, R9, R2 ;  /* 0x0000000902097223 */ /* 0x000fe20000000002 */
[----:B-1----:R-:W-:-:S04]  /*0e00*/  FADD R0, R0, R3 ;  /* 0x0000000300007221 */ /* 0x002fc80000000000 */
[----:B------:R-:W1:Y:S01]  /*0e10*/  FCHK P0, R0, R7 ;  /* 0x0000000700007302 */ /* 0x000e620000000000 */
[----:B------:R-:W-:-:S04]  /*0e20*/  FFMA R2, R0, R9, RZ ;  /* 0x0000000900027223 */ /* 0x000fc800000000ff */
[----:B------:R-:W-:-:S04]  /*0e30*/  FFMA R3, -R7, R2, R0 ;  /* 0x0000000207037223 */ /* 0x000fc80000000100 */
[----:B------:R-:W-:Y:S01]  /*0e40*/  FFMA R9, R9, R3, R2 ;  /* 0x0000000309097223 */ /* 0x000fe20000000002 */
[----:B-1----:R-:W-:Y:S06]  /*0e50*/  @!P0 BRA `(.L_x_103) ;  /* 0x00000000000c8947 */ /* 0x002fec0003800000 */
[----:B------:R-:W-:-:S07]  /*0e60*/  MOV R2, 0xe80 ;  /* 0x00000e8000027802 */ /* 0x000fce0000000f00 */
[----:B0-----:R-:W-:Y:S05]  /*0e70*/  CALL.REL.NOINC `($__internal_4_$__cuda_sm3x_div_rn_noftz_f32_slowpath) ;  /* 0x0000000000187944 */ /* 0x001fea0003c00000 */
[----:B------:R-:W-:-:S07]  /*0e80*/  IMAD.MOV.U32 R9, RZ, RZ, R0 ;  /* 0x000000ffff097224 */ /* 0x000fce00078e0000 */
.L_x_103:
[----:B------:R-:W-:Y:S05]  /*0e90*/  BSYNC.RECONVERGENT B0 ;  /* 0x0000000000007941 */ /* 0x000fea0003800200 */
.L_x_102:
[----:B------:R-:W1:Y:S02]  /*0ea0*/  LDC.64 R2, c[0x0][0x398] ;  /* 0x0000e600ff027b82 */ /* 0x000e640000000a00 */
[----:B-1----:R-:W-:-:S05]  /*0eb0*/  IMAD.WIDE R2, R5, 0x4, R2 ;  /* 0x0000000405027825 */ /* 0x002fca00078e0202 */
[----:B------:R-:W-:Y:S01]  /*0ec0*/  REDG.E.ADD.F32.FTZ.RN.STRONG.GPU desc[UR6][R2.64], R9 ;  /* 0x00000009020079a6 */ /* 0x000fe2000c12f306 */
[----:B------:R-:W-:Y:S05]  /*0ed0*/  EXIT ;  /* 0x000000000000794d */ /* 0x000fea0003800000 */
        .weak           $__internal_4_$__cuda_sm3x_div_rn_noftz_f32_slowpath
        .type           $__internal_4_$__cuda_sm3x_div_rn_noftz_f32_slowpath,@function
        .size           $__internal_4_$__cuda_sm3x_div_rn_noftz_f32_slowpath,(.L_x_121 - $__internal_4_$__cuda_sm3x_div_rn_noftz_f32_slowpath)
$__internal_4_$__cuda_sm3x_div_rn_noftz_f32_slowpath:
[----:B------:R-:W-:Y:S01]  /*0ee0*/  SHF.R.U32.HI R4, RZ, 0x17, R7 ;  /* 0x00000017ff047819 */ /* 0x000fe20000011607 */
[----:B------:R-:W-:Y:S01]  /*0ef0*/  BSSY.RECONVERGENT B1, `(.L_x_104) ;  /* 0x0000064000017945 */ /* 0x000fe20003800200 */
[--C-:B------:R-:W-:Y:S01]  /*0f00*/  SHF.R.U32.HI R3, RZ, 0x17, R0.reuse ;  /* 0x00000017ff037819 */ /* 0x100fe20000011600 */
[----:B------:R-:W-:Y:S01]  /*0f10*/  IMAD.MOV.U32 R8, RZ, RZ, R0 ;  /* 0x000000ffff087224 */ /* 0x000fe200078e0000 */
[----:B------:R-:W-:Y:S02]  /*0f20*/  LOP3.LUT R6, R4, 0xff, RZ, 0xc0, !PT ;  /* 0x000000ff04067812 */ /* 0x000fe400078ec0ff */
[----:B------:R-:W-:-:S03]  /*0f30*/  LOP3.LUT R4, R3, 0xff, RZ, 0xc0, !PT ;  /* 0x000000ff03047812 */ /* 0x000fc600078ec0ff */
[----:B------:R-:W-:Y:S02]  /*0f40*/  VIADD R11, R6, 0xffffffff ;  /* 0xffffffff060b7836 */ /* 0x000fe40000000000 */
[----:B------:R-:W-:-:S03]  /*0f50*/  VIADD R10, R4, 0xffffffff ;  /* 0xffffffff040a7836 */ /* 0x000fc60000000000 */
        /* <DEDUP_REMOVED lines=26> */
[----:B------:R-:W-:Y:S02]  /*1100*/  @!P1 FFMA R7, R3, 1.84467440737095516160e+19, RZ ;  /* 0x5f80000003079823 */ /* 0x000fe400000000ff */
[----:B------:R-:W-:-:S07]  /*1110*/  @!P1 VIADD R9, R9, 0x40 ;  /* 0x0000004009099836 */ /* 0x000fce0000000000 */
.L_x_105:
[----:B------:R-:W-:Y:S01]  /*1120*/  LEA R0, R6, 0xc0800000, 0x17 ;  /* 0xc080000006007811 */ /* 0x000fe200078eb8ff */
[----:B------:R-:W-:Y:S01]  /*1130*/  VIADD R3, R4, 0xffffff81 ;  /* 0xffffff8104037836 */ /* 0x000fe20000000000 */
[----:B------:R-:W-:Y:S03]  /*1140*/  BSSY.RECONVERGENT B2, `(.L_x_110) ;  /* 0x0000035000027945 */ /* 0x000fe60003800200 */
[----:B------:R-:W-:Y:S01]  /*1150*/  IMAD.IADD R7, R7, 0x1, -R0 ;  /* 0x0000000107077824 */ /* 0x000fe200078e0a00 */
[C---:B------:R-:W-:Y:S01]  /*1160*/  IADD3 R6, PT, PT, R3.reuse, 0x7f, -R6 ;  /* 0x0000007f03067810 */ /* 0x040fe20007ffe806 */
[----:B------:R-:W-:Y:S02]  /*1170*/  IMAD R0, R3, -0x800000, R8 ;  /* 0xff80000003007824 */ /* 0x000fe400078e0208 */
[----:B------:R-:W0:Y:S01]  /*1180*/  MUFU.RCP R10, R7 ;  /* 0x00000007000a7308 */ /* 0x000e220000001000 */
[----:B------:R-:W-:Y:S01]  /*1190*/  FADD.FTZ R11, -R7, -RZ ;  /* 0x800000ff070b7221 */ /* 0x000fe20000010100 */
[----:B------:R-:W-:-:S03]  /*11a0*/  IMAD.IADD R6, R6, 0x1, R9 ;  /* 0x0000000106067824 */ /* 0x000fc600078e0209 */
        /* <DEDUP_REMOVED lines=20> */
[-C--:B------:R-:W-:Y:S01]  /*12f0*/  FFMA.RZ R3, R15, R11.reuse, R4 ;  /* 0x0000000b0f037223 */ /* 0x080fe2000000c004 */
[C---:B------:R-:W-:Y:S01]  /*1300*/  VIADD R7, R8.reuse, 0x20 ;  /* 0x0000002008077836 */ /* 0x040fe20000000000 */
[C---:B------:R-:W-:Y:S02]  /*1310*/  ISETP.NE.AND P2, PT, R8.reuse, RZ, PT ;  /* 0x000000ff0800720c */ /* 0x040fe40003f45270 */
[----:B------:R-:W-:Y:S01]  /*1320*/  ISETP.NE.AND P1, PT, R8, RZ, PT ;  /* 0x000000ff0800720c */ /* 0x000fe20003f25270 */
[----:B------:R-:W-:Y:S01]  /*1330*/  IMAD.MOV R8, RZ, RZ, -R8 ;  /* 0x000000ffff087224 */ /* 0x000fe200078e0a08 */
[----:B------:R-:W-:Y:S01]  /*1340*/  LOP3.LUT R6, R3, 0x7fffff, RZ, 0xc0, !PT ;  /* 0x007fffff03067812 */ /* 0x000fe200078ec0ff */
[CCC-:B------:R-:W-:Y:S01]  /*1350*/  FFMA.RP R3, R15.reuse, R11.reuse, R4.reuse ;  /* 0x0000000b0f037223 */ /* 0x1c0fe20000008004 */
[----:B------:R-:W-:Y:S02]  /*1360*/  FFMA.RM R4, R15, R11, R4 ;  /* 0x0000000b0f047223 */ /* 0x000fe40000004004 */
[----:B------:R-:W-:-:S03]  /*1370*/  LOP3.LUT R6, R6, 0x800000, RZ, 0xfc, !PT ;  /* 0x0080000006067812 */ /* 0x000fc600078efcff */
[----:B------:R-:W-:Y:S02]  /*1380*/  FSETP.NEU.FTZ.AND P0, PT, R3, R4, PT ;  /* 0x000000040300720b */ /* 0x000fe40003f1d000 */
[----:B------:R-:W-:Y:S02]  /*1390*/  SHF.L.U32 R7, R6, R7, RZ ;  /* 0x0000000706077219 */ /* 0x000fe400000006ff */
[----:B------:R-:W-:Y:S02]  /*13a0*/  SEL R3, R8, RZ, P2 ;  /* 0x000000ff08037207 */ /* 0x000fe40001000000 */
[----:B------:R-:W-:Y:S02]  /*13b0*/  ISETP.NE.AND P1, PT, R7, RZ, P1 ;  /* 0x000000ff0700720c */ /* 0x000fe40000f25270 */
[----:B------:R-:W-:Y:S02]  /*13c0*/  SHF.R.U32.HI R3, RZ, R3, R6 ;  /* 0x00000003ff037219 */ /* 0x000fe40000011606 */
[----:B------:R-:W-:-:S02]  /*13d0*/  PLOP3.LUT P0, PT, P0, P1, PT, 0xf8, 0x8f ;  /* 0x00000000008f781c */ /* 0x000fc40000703f70 */
[----:B------:R-:W-:Y:S02]  /*13e0*/  SHF.R.U32.HI R7, RZ, 0x1, R3 ;  /* 0x00000001ff077819 */ /* 0x000fe40000011603 */
[----:B------:R-:W-:-:S04]  /*13f0*/  SEL R4, RZ, 0x1, !P0 ;  /* 0x00000001ff047807 */ /* 0x000fc80004000000 */
[----:B------:R-:W-:-:S04]  /*1400*/  LOP3.LUT R4, R4, 0x1, R7, 0xf8, !PT ;  /* 0x0000000104047812 */ /* 0x000fc800078ef807 */
[----:B------:R-:W-:-:S05]  /*1410*/  LOP3.LUT R4, R4, R3, RZ, 0xc0, !PT ;  /* 0x0000000304047212 */ /* 0x000fca00078ec0ff */
[----:B------:R-:W-:-:S05]  /*1420*/  IMAD.IADD R7, R7, 0x1, R4 ;  /* 0x0000000107077824 */ /* 0x000fca00078e0204 */
[----:B------:R-:W-:Y:S01]  /*1430*/  LOP3.LUT R0, R7, R0, RZ, 0xfc, !PT ;  /* 0x0000000007007212 */ /* 0x000fe200078efcff */
[----:B------:R-:W-:Y:S06]  /*1440*/  BRA `(.L_x_113) ;  /* 0x0000000000107947 */ /* 0x000fec0003800000 */
.L_x_112:
[----:B------:R-:W-:-:S04]  /*1450*/  LOP3.LUT R0, R0, 0x80000000, RZ, 0xc0, !PT ;  /* 0x8000000000007812 */ /* 0x000fc800078ec0ff */
[----:B------:R-:W-:Y:S01]  /*1460*/  LOP3.LUT R0, R0, 0x7f800000, RZ, 0xfc, !PT ;  /* 0x7f80000000007812 */ /* 0x000fe200078efcff */
[----:B------:R-:W-:Y:S06]  /*1470*/  BRA `(.L_x_113) ;  /* 0x0000000000047947 */ /* 0x000fec0003800000 */
.L_x_111:
[----:B------:R-:W-:-:S07]  /*1480*/  IMAD R0, R6, 0x800000, R0 ;  /* 0x0080000006007824 */ /* 0x000fce00078e0200 */
.L_x_113:
[----:B------:R-:W-:Y:S05]  /*1490*/  BSYNC.RECONVERGENT B2 ;  /* 0x0000000000027941 */ /* 0x000fea0003800200 */
.L_x_110:
[----:B------:R-:W-:Y:S05]  /*14a0*/  BRA `(.L_x_114) ;  /* 0x0000000000207947 */ /* 0x000fea0003800000 */
.L_x_109:
[----:B------:R-:W-:-:S04]  /*14b0*/  LOP3.LUT R0, R7, 0x80000000, R8, 0x48, !PT ;  /* 0x8000000007007812 */ /* 0x000fc800078e4808 */
[----:B------:R-:W-:Y:S01]  /*14c0*/  LOP3.LUT R0, R0, 0x7f800000, RZ, 0xfc, !PT ;  /* 0x7f80000000007812 */ /* 0x000fe200078efcff */
[----:B------:R-:W-:Y:S06]  /*14d0*/  BRA `(.L_x_114) ;  /* 0x0000000000147947 */ /* 0x000fec0003800000 */
.L_x_108:
[----:B------:R-:W-:Y:S01]  /*14e0*/  LOP3.LUT R0, R7, 0x80000000, R8, 0x48, !PT ;  /* 0x8000000007007812 */ /* 0x000fe200078e4808 */
[----:B------:R-:W-:Y:S06]  /*14f0*/  BRA `(.L_x_114) ;  /* 0x00000000000c7947 */ /* 0x000fec0003800000 */
.L_x_107:
[----:B------:R-:W0:Y:S01]  /*1500*/  MUFU.RSQ R0, -QNAN ;  /* 0xffc0000000007908 */ /* 0x000e220000001400 */
[----:B------:R-:W-:Y:S05]  /*1510*/  BRA `(.L_x_114) ;  /* 0x0000000000047947 */ /* 0x000fea0003800000 */
.L_x_106:
[----:B------:R-:W-:-:S07]  /*1520*/  FADD.FTZ R0, R0, R3 ;  /* 0x0000000300007221 */ /* 0x000fce0000010000 */
.L_x_114:
[----:B------:R-:W-:Y:S05]  /*1530*/  BSYNC.RECONVERGENT B1 ;  /* 0x0000000000017941 */ /* 0x000fea0003800200 */
.L_x_104:
[----:B------:R-:W-:-:S04]  /*1540*/  IMAD.MOV.U32 R3, RZ, RZ, 0x0 ;  /* 0x00000000ff037424 */ /* 0x000fc800078e00ff */
[----:B0-----:R-:W-:Y:S05]  /*1550*/  RET.REL.NODEC R2 `(_Z37estimate_conv_mean_fast2_batch_kernelPKfiiiPf) ;  /* 0xffffffe802a87950 */ /* 0x001fea0003c3ffff */
.L_x_115:
        /* <DEDUP_REMOVED lines=10> */
.L_x_121:


//--------------------- .text._Z43conv_diag_affine_white_var_fwd_batch_kernelPKfiiiS0_S0_fPf --------------------------
	.section	.text._Z43conv_diag_affine_white_var_fwd_batch_kernelPKfiiiS0_S0_fPf,"ax",@progbits
	.align	128
        .global         _Z43conv_diag_affine_white_var_fwd_batch_kernelPKfiiiS0_S0_fPf
        .type           _Z43conv_diag_affine_white_var_fwd_batch_kernelPKfiiiS0_S0_fPf,@function
        .size           _Z43conv_diag_affine_white_var_fwd_batch_kernelPKfiiiS0_S0_fPf,(.L_x_127 - _Z43conv_diag_affine_white_var_fwd_batch_kernelPKfiiiS0_S0_fPf)
        .other          _Z43conv_diag_affine_white_var_fwd_batch_kernelPKfiiiS0_S0_fPf,@"STO_CUDA_ENTRY STV_DEFAULT"
_Z43conv_diag_affine_white_var_fwd_batch_kernelPKfiiiS0_S0_fPf:
.text._Z43conv_diag_affine_white_var_fwd_batch_kernelPKfiiiS0_S0_fPf:
[----:B------:R-:W-:Y:S08]  /*0000*/  LDC R1, c[0x0][0x37c] ;  /* 0x0000df00ff017b82 */ /* 0x000ff00000000800 */
[----:B------:R-:W0:Y:S01]  /*0010*/  LDC R3, c[0x0][0x388] ;  /* 0x0000e200ff037b82 */ /* 0x000e220000000800 */
[----:B------:R-:W1:Y:S07]  /*0020*/  S2R R4, SR_TID.X ;  /* 0x0000000000047919 */ /* 0x000e6e0000002100 */
[----:B------:R-:W2:Y:S08]  /*0030*/  LDC R2, c[0x0][0x38c] ;  /* 0x0000e300ff027b82 */ /* 0x000eb00000000800 */
[----:B------:R-:W1:Y:S01]  /*0040*/  S2UR UR4, SR_CTAID.X ;  /* 0x00000000000479c3 */ /* 0x000e620000002500 */
[----:B0-----:R-:W-:-:S07]  /*0050*/  IABS R7, R3 ;  /* 0x0000000300077213 */ /* 0x001fce0000000000 */
[----:B------:R-:W1:Y:S01]  /*0060*/  LDC R11, c[0x0][0x360] ;  /* 0x0000d800ff0b7b82 */ /* 0x000e620000000800 */
[C---:B------:R-:W-:Y:S01]  /*0070*/  ISETP.NE.AND P3, PT, R3.reuse, RZ, PT ;  /* 0x000000ff0300720c */ /* 0x040fe20003f65270 */
[----:B------:R-:W0:Y:S01]  /*0080*/  I2F.RP R0, R7 ;  /* 0x0000000700007306 */ /* 0x000e220000209400 */
[-C--:B--2---:R-:W-:Y:S01]  /*0090*/  IMAD R5, R3, R2.reuse, RZ ;  /* 0x0000000203057224 */ /* 0x084fe200078e02ff */
[----:B------:R-:W-:-:S04]  /*00a0*/  IABS R13, R2 ;  /* 0x00000002000d7213 */ /* 0x000fc80000000000 */
[----:B------:R-:W-:-:S04]  /*00b0*/  IABS R6, R5 ;  /* 0x0000000500067213 */ /* 0x000fc80000000000 */
[----:B------:R-:W2:Y:S08]  /*00c0*/  I2F.RP R10, R6 ;  /* 0x00000006000a7306 */ /* 0x000eb00000209400 */
[----:B0-----:R-:W0:Y:S08]  /*00d0*/  MUFU.RCP R0, R0 ;  /* 0x0000000000007308 */ /* 0x001e300000001000 */
[----:B--2---:R2:W-:Y:S01]  /*00e0*/  MUFU.RCP R12, R10 ;  /* 0x0000000a000c7308 */ /* 0x0045e20000001000 */
[----:B0-----:R-:W-:-:S02]  /*00f0*/  VIADD R8, R0, 0xffffffe ;  /* 0x0ffffffe00087836 */ /* 0x001fc40000000000 */
[----:B-1----:R-:W-:Y:S01]  /*0100*/  IMAD R0, R11, UR4, R4 ;  /* 0x000000040b007c24 */ /* 0x002fe2000f8e0204 */
[----:B------:R-:W-:-:S04]  /*0110*/  MOV R4, R13 ;  /* 0x0000000d00047202 */ /* 0x000fc80000000f00 */
[----:B------:R0:W1:Y:S01]  /*0120*/  F2I.FTZ.U32.TRUNC.NTZ R9, R8 ;  /* 0x0000000800097305 */ /* 0x000062000021f000 */
[----:B------:R-:W3:Y:S01]  /*0130*/  LDCU UR4, c[0x0][0x390] ;  /* 0x00007200ff0477ac */ /* 0x000ee20008000800 */
[----:B--2---:R-:W-:-:S06]  /*0140*/  IABS R10, R0 ;  /* 0x00000000000a7213 */ /* 0x004fcc0000000000 */
[----:B------:R-:W2:Y:S01]  /*0150*/  I2F.RP R13, R4 ;  /* 0x00000004000d7306 */ /* 0x000ea20000209400 */
[----:B0-----:R-:W-:Y:S02]  /*0160*/  IMAD.MOV.U32 R8, RZ, RZ, RZ ;  /* 0x000000ffff087224 */ /* 0x001fe400078e00ff */
[----:B-1----:R-:W-:-:S04]  /*0170*/  IMAD.MOV R14, RZ, RZ, -R9 ;  /* 0x000000ffff0e7224 */ /* 0x002fc800078e0a09 */
[----:B------:R-:W-:Y:S01]  /*0180*/  IMAD R11, R14, R7, RZ ;  /* 0x000000070e0b7224 */ /* 0x000fe200078e02ff */
[----:B------:R-:W-:-:S03]  /*0190*/  IABS R14, R5 ;  /* 0x00000005000e7213 */ /* 0x000fc60000000000 */
[----:B------:R-:W-:Y:S01]  /*01a0*/  IMAD.HI.U32 R11, R9, R11, R8 ;  /* 0x0000000b090b7227 */ /* 0x000fe200078e0008 */
[----:B--2---:R-:W-:Y:S01]  /*01b0*/  MUFU.RCP R13, R13 ;  /* 0x0000000d000d7308 */ /* 0x004fe20000001000 */
[----:B------:R-:W-:Y:S02]  /*01c0*/  IADD3 R14, PT, PT, RZ, -R14, RZ ;  /* 0x8000000eff0e7210 */ /* 0x000fe40007ffe0ff */
[----:B------:R-:W-:Y:S02]  /*01d0*/  VIADD R8, R12, 0xffffffe ;  /* 0x0ffffffe0c087836 */ /* 0x000fe40000000000 */
[----:B------:R-:W-:-:S03]  /*01e0*/  IMAD.HI.U32 R11, R11, R10, RZ ;  /* 0x0000000a0b0b7227 */ /* 0x000fc600078e00ff */
[----:B------:R0:W1:Y:S02]  /*01f0*/  F2I.FTZ.U32.TRUNC.NTZ R9, R8 ;  /* 0x0000000800097305 */ /* 0x000064000021f000 */
[----:B------:R-:W-:-:S05]  /*0200*/  IADD3 R12, PT, PT, -R11, RZ, RZ ;  /* 0x000000ff0b0c7210 */ /* 0x000fca0007ffe1ff */
[----:B------:R-:W-:Y:S02]  /*0210*/  IMAD R12, R7, R12, R10 ;  /* 0x0000000c070c7224 */ /* 0x000fe400078e020a */
[----:B0-----:R-:W-:-:S03]  /*0220*/  HFMA2 R8, -RZ, RZ, 0, 0 ;  /* 0x00000000ff087431 */ /* 0x001fc600000001ff */
[----:B------:R-:W-:Y:S01]  /*0230*/  ISETP.GT.U32.AND P0, PT, R7, R12, PT ;  /* 0x0000000c0700720c */ /* 0x000fe20003f04070 */
[----:B-1----:R-:W-:-:S04]  /*0240*/  IMAD.MOV R15, RZ, RZ, -R9 ;  /* 0x000000ffff0f7224 */ /* 0x002fc800078e0a09 */
[----:B------:R-:W-:-:S04]  /*0250*/  IMAD R15, R15, R6, RZ ;  /* 0x000000060f0f7224 */ /* 0x000fc800078e02ff */
[----:B------:R-:W-:Y:S01]  /*0260*/  IMAD.HI.U32 R15, R9, R15, R8 ;  /* 0x0000000f090f7227 */ /* 0x000fe200078e0008 */
[----:B------:R-:W-:-:S03]  /*0270*/  LOP3.LUT R8, R0, R3, RZ, 0x3c, !PT ;  /* 0x0000000300087212 */ /* 0x000fc600078e3cff */
[----:B------:R-:W-:Y:S01]  /*0280*/  VIADD R9, R13, 0xffffffe ;  /* 0x0ffffffe0d097836 */ /* 0x000fe20000000000 */
[----:B------:R-:W-:Y:S01]  /*0290*/  MOV R13, R14 ;  /* 0x0000000e000d7202 */ /* 0x000fe20000000f00 */
[----:B------:R-:W-:Y:S01]  /*02a0*/  IMAD.HI.U32 R15, R15, R10, RZ ;  /* 0x0000000a0f0f7227 */ /* 0x000fe200078e00ff */
[----:B------:R-:W-:-:S03]  /*02b0*/  ISETP.GE.AND P2, PT, R8, RZ, PT ;  /* 0x000000ff0800720c */ /* 0x000fc60003f46270 */
[----:B------:R-:W-:Y:S02]  /*02c0*/  IMAD R13, R15, R13, R10 ;  /* 0x0000000d0f0d7224 */ /* 0x000fe400078e020a */
[----:B------:R-:W-:Y:S02]  /*02d0*/  @!P0 IMAD.IADD R12, R12, 0x1, -R7 ;  /* 0x000000010c0c8824 */ /* 0x000fe400078e0a07 */
[----:B------:R-:W-:Y:S01]  /*02e0*/  @!P0 VIADD R11, R11, 0x1 ;  /* 0x000000010b0b8836 */ /* 0x000fe20000000000 */
[----:B------:R-:W-:Y:S02]  /*02f0*/  ISETP.GT.U32.AND P0, PT, R6, R13, PT ;  /* 0x0000000d0600720c */ /* 0x000fe40003f04070 */
[----:B------:R-:W-:Y:S02]  /*0300*/  ISETP.GE.U32.AND P1, PT, R12, R7, PT ;  /* 0x000000070c00720c */ /* 0x000fe40003f26070 */
[----:B------:R-:W0:Y:S09]  /*0310*/  F2I.FTZ.U32.TRUNC.NTZ R7, R9 ;  /* 0x0000000900077305 */ /* 0x000e32000021f000 */
[----:B------:R-:W-:Y:S01]  /*0320*/  @!P0 IMAD.IADD R13, R13, 0x1, -R6 ;  /* 0x000000010d0d8824 */ /* 0x000fe200078e0a06 */
[----:B------:R-:W-:-:S02]  /*0330*/  @!P0 IADD3 R15, PT, PT, R15, 0x1, RZ ;  /* 0x000000010f0f8810 */ /* 0x000fc40007ffe0ff */
[----:B------:R-:W-:Y:S02]  /*0340*/  @P1 IADD3 R11, PT, PT, R11, 0x1, RZ ;  /* 0x000000010b0b1810 */ /* 0x000fe40007ffe0ff */
[----:B------:R-:W-:Y:S01]  /*0350*/  ISETP.GE.U32.AND P1, PT, R13, R6, PT ;  /* 0x000000060d00720c */ /* 0x000fe20003f26070 */
[----:B------:R-:W-:Y:S02]  /*0360*/  HFMA2 R6, -RZ, RZ, 0, 0 ;  /* 0x00000000ff067431 */ /* 0x000fe400000001ff */
[----:B0-----:R-:W-:Y:S01]  /*0370*/  IMAD.MOV R9, RZ, RZ, -R7 ;  /* 0x000000ffff097224 */ /* 0x001fe200078e0a07 */
[----:B------:R-:W-:Y:S02]  /*0380*/  @!P2 IADD3 R11, PT, PT, -R11, RZ, RZ ;  /* 0x000000ff0b0ba210 */ /* 0x000fe40007ffe1ff */
[----:B------:R-:W-:Y:S01]  /*0390*/  @!P3 LOP3.LUT R11, RZ, R3, RZ, 0x33, !PT ;  /* 0x00000003ff0bb212 */ /* 0x000fe200078e33ff */
[----:B------:R-:W-:Y:S01]  /*03a0*/  IMAD R9, R9, R4, RZ ;  /* 0x0000000409097224 */ /* 0x000fe200078e02ff */
[----:B------:R-:W-:-:S02]  /*03b0*/  ISETP.NE.AND P0, PT, R5, RZ, PT ;  /* 0x000000ff0500720c */ /* 0x000fc40003f05270 */
[----:B------:R-:W-:Y:S01]  /*03c0*/  IABS R8, R11 ;  /* 0x0000000b00087213 */ /* 0x000fe20000000000 */
[----:B------:R-:W-:Y:S01]  /*03d0*/  IMAD.HI.U32 R6, R7, R9, R6 ;  /* 0x0000000907067227 */ /* 0x000fe200078e0006 */
[----:B------:R-:W-:Y:S02]  /*03e0*/  LOP3.LUT R7, R0, R5, RZ, 0x3c, !PT ;  /* 0x0000000500077212 */ /* 0x000fe400078e3cff */
[----:B------:R-:W-:Y:S01]  /*03f0*/  LOP3.LUT R3, R2, R3, RZ, 0xfc, !PT ;  /* 0x0000000302037212 */ /* 0x000fe200078efcff */
[----:B------:R-:W-:Y:S01]  /*0400*/  IMAD.MOV.U32 R9, RZ, RZ, R8 ;  /* 0x000000ffff097224 */ /* 0x000fe200078e0008 */
[----:B------:R-:W-:Y:S01]  /*0410*/  ISETP.GE.AND P2, PT, R7, RZ, PT ;  /* 0x000000ff0700720c */ /* 0x000fe20003f46270 */
[----:B------:R-:W-:Y:S02]  /*0420*/  @P1 VIADD R15, R15, 0x1 ;  /* 0x000000010f0f1836 */ /* 0x000fe40000000000 */
[----:B------:R-:W-:-:S05]  /*0430*/  IMAD.HI.U32 R6, R6, R9, RZ ;  /* 0x0000000906067227 */ /* 0x000fca00078e00ff */
[----:B------:R-:W-:-:S05]  /*0440*/  IADD3 R6, PT, PT, -R6, RZ, RZ ;  /* 0x000000ff06067210 */ /* 0x000fca0007ffe1ff */
[----:B------:R-:W-:Y:S01]  /*0450*/  @!P2 IMAD.MOV R15, RZ, RZ, -R15 ;  /* 0x000000ffff0fa224 */ /* 0x000fe200078e0a0f */
[----:B------:R-:W-:Y:S01]  /*0460*/  @!P0 LOP3.LUT R15, RZ, R5, RZ, 0x33, !PT ;  /* 0x00000005ff0f8212 */ /* 0x000fe200078e33ff */
[----:B------:R-:W-:-:S03]  /*0470*/  IMAD R9, R4, R6, R9 ;  /* 0x0000000604097224 */ /* 0x000fc600078e0209 */
[----:B---3--:R-:W-:Y:S02]  /*0480*/  ISETP.GE.AND P0, PT, R15, UR4, PT ;  /* 0x000000040f007c0c */ /* 0x008fe4000bf06270 */
[----:B------:R-:W-:Y:S02]  /*0490*/  ISETP.GT.U32.AND P1, PT, R4, R9, PT ;  /* 0x000000090400720c */ /* 0x000fe40003f24070 */
[----:B------:R-:W-:-:S11]  /*04a0*/  ISETP.LT.OR P0, PT, R3, RZ, P0 ;  /* 0x000000ff0300720c */ /* 0x000fd60000701670 */
[----:B------:R-:W-:-:S04]  /*04b0*/  @!P1 IADD3 R9, PT, PT, R9, -R4, RZ ;  /* 0x8000000409099210 */ /* 0x000fc80007ffe0ff */
[----:B------:R-:W-:Y:S01]  /*04c0*/  ISETP.GT.U32.AND P1, PT, R4, R9, PT ;  /* 0x000000090400720c */ /* 0x000fe20003f24070 */
[----:B------:R-:W-:-:S12]  /*04d0*/  @P0 EXIT ;  /* 0x000000000000094d */ /* 0x000fd80003800000 */
[----:B------:R-:W0:Y:S01]  /*04e0*/  LDC.64 R6, c[0x0][0x3a0] ;  /* 0x0000e800ff067b82 */ /* 0x000e220000000a00 */
[----:B------:R-:W-:Y:S01]  /*04f0*/  ISETP.GE.AND P2, PT, R11, RZ, PT ;  /* 0x000000ff0b00720c */ /* 0x000fe20003f46270 */
[----:B------:R-:W1:Y:S01]  /*0500*/  LDCU.64 UR4, c[0x0][0x358] ;  /* 0x00006b00ff0477ac */ /* 0x000e620008000a00 */
[----:B------:R-:W-:Y:S01]  /*0510*/  ISETP.NE.AND P0, PT, R2, RZ, PT ;  /* 0x000000ff0200720c */ /* 0x000fe20003f05270 */
[----:B------:R-:W-:Y:S01]  /*0520*/  @!P1 IMAD.IADD R9, R9, 0x1, -R4 ;  /* 0x0000000109099824 */ /* 0x000fe200078e0a04 */
[----:B------:R-:W2:Y:S09]  /*0530*/  LDCU UR6, c[0x0][0x3a8] ;  /* 0x00007500ff0677ac */ /* 0x000eb20008000800 */
[----:B------:R-:W-:-:S02]  /*0540*/  @!P2 IADD3 R9, PT, PT, -R9, RZ, RZ ;  /* 0x000000ff0909a210 */ /* 0x000fc40007ffe1ff */
[----:B------:R-:W-:Y:S02]  /*0550*/  @!P0 LOP3.LUT R9, RZ, R2, RZ, 0x33, !PT ;  /* 0x00000002ff098212 */ /* 0x000fe400078e33ff */
[----:B------:R-:W3:Y:S03]  /*0560*/  LDC.64 R2, c[0x0][0x398] ;  /* 0x0000e600ff027b82 */ /* 0x000ee60000000a00 */
[----:B0-----:R-:W-:-:S05]  /*0570*/  IMAD.WIDE R4, R9, 0x4, R6 ;  /* 0x0000000409047825 */ /* 0x001fca00078e0206 */
[----:B------:R-:W0:Y:S01]  /*0580*/  LDC.64 R6, c[0x0][0x380] ;  /* 0x0000e000ff067b82 */ /* 0x000e220000000a00 */
[----:B-1----:R-:W2:Y:S01]  /*0590*/  LDG.E R4, desc[UR4][R4.64] ;  /* 0x0000000404047981 */ /* 0x002ea2000c1e1900 */
[----:B---3--:R-:W-:-:S06]  /*05a0*/  IMAD.WIDE R2, R9, 0x4, R2 ;  /* 0x0000000409027825 */ /* 0x008fcc00078e0202 */
[----:B------:R-:W1:Y:S01]  /*05b0*/  LDC.64 R8, c[0x0][0x3b0] ;  /* 0x0000ec00ff087b82 */ /* 0x000e620000000a00 */
[----:B------:R-:W3:Y:S01]  /*05c0*/  LDG.E R2, desc[UR4][R2.64] ;  /* 0x0000000402027981 */ /* 0x000ee2000c1e1900 */
[----:B0-----:R-:W-:-:S06]  /*05d0*/  IMAD.WIDE R6, R0, 0x4, R6 ;  /* 0x0000000400067825 */ /* 0x001fcc00078e0206 */
[----:B------:R-:W3:Y:S01]  /*05e0*/  LDG.E R7, desc[UR4][R6.64] ;  /* 0x0000000406077981 */ /* 0x000ee2000c1e1900 */
[----:B--2---:R-:W-:-:S05]  /*05f0*/  FADD R11, R4, UR6 ;  /* 0x00000006040b7e21 */ /* 0x004fca0008000000 */
[----:B------:R-:W-:-:S13]  /*0600*/  FSETP.GEU.AND P0, PT, |R11|, 1.175494350822287508e-38, PT ;  /* 0x008000000b00780b */ /* 0x000fda0003f0e200 */
[----:B------:R-:W-:-:S04]  /*0610*/  @!P0 FMUL R11, R11, 16777216 ;  /* 0x4b8000000b0b8820 */ /* 0x000fc80000400000 */
[----:B------:R-:W0:Y:S01]  /*0620*/  MUFU.RSQ R13, R11 ;  /* 0x0000000b000d7308 */ /* 0x000e220000001400 */
[----:B---3--:R-:W-:Y:S01]  /*0630*/  FADD R10, -R2, R7 ;  /* 0x00000007020a7221 */ /* 0x008fe20000000100 */
[----:B-1----:R-:W-:-:S04]  /*0640*/  IMAD.WIDE R4, R0, 0x4, R8 ;  /* 0x0000000400047825 */ /* 0x002fc800078e0208 */
[----:B0-----:R-:W-:-:S04]  /*0650*/  @!P0 FMUL R13, R13, 4096 ;  /* 0x458000000d0d8820 */ /* 0x001fc80000400000 */
[----:B------:R-:W-:-:S05]  /*0660*/  FMUL R13, R10, R13 ;  /* 0x0000000d0a0d7220 */ /* 0x000fca0000400000 */
[----:B------:R-:W-:Y:S01]  /*0670*/  STG.E desc[UR4][R4.64], R13 ;  /* 0x0000000d04007986 */ /* 0x000fe2000c101904 */
[----:B------:R-:W-:Y:S05]  /*0680*/  EXIT ;  /* 0x000000000000794d */ /* 0x000fea0003800000 */
.L_x_116:
        /* <DEDUP_REMOVED lines=15> */
.L_x_127:


//--------------------- .nv.shared.reserved.0     --------------------------
	.section	.nv.shared.reserved.0,"aw",@nobits
	.weak		__nv_reservedSMEM_offset_0_alias
	.size		__nv_reservedSMEM_offset_0_alias, 0, 64
	.other		__nv_reservedSMEM_offset_0_alias,@"STO_CUDA_RESERVED_SHARED STV_DEFAULT"
__nv_reservedSMEM_offset_0_alias:
	.zero		0
	.zero		64


//--------------------- .nv.shared._Z32conv_bnorm_bwd_mean_batch_kernelPKfiiiS0_S0_S0_S0_fPf --------------------------
	.section	.nv.shared._Z32conv_bnorm_bwd_mean_batch_kernelPKfiiiS0_S0_S0_S0_fPf,"aw",@nobits
	.sectionflags	@""
	.align	4
.nv.shared._Z32conv_bnorm_bwd_mean_batch_kernelPKfiiiS0_S0_S0_S0_fPf:
	.zero		5248


//--------------------- .nv.shared._Z31conv_bnorm_bwd_var_batch_kernelPKfiiiS0_S0_S0_fPf --------------------------
	.section	.nv.shared._Z31conv_bnorm_bwd_var_batch_kernelPKfiiiS0_S0_S0_fPf,"aw",@nobits
	.sectionflags	@""
	.align	4
.nv.shared._Z31conv_bnorm_bwd_var_batch_kernelPKfiiiS0_S0_S0_fPf:
	.zero		5248


//--------------------- .nv.shared._Z36estimate_conv_var_fast2_batch_kernelPKfiiiS0_Pf --------------------------
	.section	.nv.shared._Z36estimate_conv_var_fast2_batch_kernelPKfiiiS0_Pf,"aw",@nobits
	.sectionflags	@""
	.align	4
.nv.shared._Z36estimate_conv_var_fast2_batch_kernelPKfiiiS0_Pf:
	.zero		5248


//--------------------- .nv.shared._Z37estimate_conv_mean_fast2_batch_kernelPKfiiiPf --------------------------
	.section	.nv.shared._Z37estimate_conv_mean_fast2_batch_kernelPKfiiiPf,"aw",@nobits
	.sectionflags	@""
	.align	4
.nv.shared._Z37estimate_conv_mean_fast2_batch_kernelPKfiiiPf:
	.zero		5248


//--------------------- .nv.constant0._Z32conv_bnorm_bwd_data_batch_kernelPKfiiiS0_S0_S0_S0_S0_fPf --------------------------
	.section	.nv.constant0._Z32conv_bnorm_bwd_data_batch_kernelPKfiiiS0_S0_S0_S0_S0_fPf,"a",@progbits
	.sectionflags	@""
	.align	4
.nv.constant0._Z32conv_bnorm_bwd_data_batch_kernelPKfiiiS0_S0_S0_S0_S0_fPf:
	.zero		976


//--------------------- .nv.constant0._Z32conv_bnorm_bwd_mean_batch_kernelPKfiiiS0_S0_S0_S0_fPf --------------------------
	.section	.nv.constant0._Z32conv_bnorm_bwd_mean_batch_kernelPKfiiiS0_S0_S0_S0_fPf,"a",@progbits
	.sectionflags	@""
	.align	4
.nv.constant0._Z32conv_bnorm_bwd_mean_batch_kernelPKfiiiS0_S0_S0_S0_fPf:
	.zero		968


//--------------------- .nv.constant0._Z31conv_bnorm_bwd_var_batch_kernelPKfiiiS0_S0_S0_fPf --------------------------
	.section	.nv.constant0._Z31conv_bnorm_bwd_var_batch_kernelPKfiiiS0_S0_S0_fPf,"a",@progbits
	.sectionflags	@""
	.align	4
.nv.constant0._Z31conv_bnorm_bwd_var_batch_kernelPKfiiiS0_S0_S0_fPf:
	.zero		960


//--------------------- .nv.constant0._Z36estimate_conv_var_fast2_batch_kernelPKfiiiS0_Pf --------------------------
	.section	.nv.constant0._Z36estimate_conv_var_fast2_batch_kernelPKfiiiS0_Pf,"a",@progbits
	.sectionflags	@""
	.align	4
.nv.constant0._Z36estimate_conv_var_fast2_batch_kernelPKfiiiS0_Pf:
	.zero		936


//--------------------- .nv.constant0._Z37estimate_conv_mean_fast2_batch_kernelPKfiiiPf --------------------------
	.section	.nv.constant0._Z37estimate_conv_mean_fast2_batch_kernelPKfiiiPf,"a",@progbits
	.sectionflags	@""
	.align	4
.nv.constant0._Z37estimate_conv_mean_fast2_batch_kernelPKfiiiPf:
	.zero		928


//--------------------- .nv.constant0._Z43conv_diag_affine_white_var_fwd_batch_kernelPKfiiiS0_S0_fPf --------------------------
	.section	.nv.constant0._Z43conv_diag_affine_white_var_fwd_batch_kernelPKfiiiS0_S0_fPf,"a",@progbits
	.sectionflags	@""
	.align	4
.nv.constant0._Z43conv_diag_affine_white_var_fwd_batch_kernelPKfiiiS0_S0_fPf:
	.zero		952


//--------------------- SYMBOLS --------------------------

	.type		.nv.reservedSmem.offset0,@object
	.size		.nv.reservedSmem.offset0,0x4
	.type		.nv.reservedSmem.cap,@object
	.size		.nv.reservedSmem.cap,0x4
